	.target	sm_90a

	.elftype	@"ET_EXEC"


//--------------------- .note.nv.tkinfo           --------------------------
	.section	.note.nv.tkinfo,"",@"SHT_NOTE"
	.sectionflags	@"SHF_NOTE_NV_TKINFO"
	.tkinfo
        /*0018*/ 	.word	0x00000002
        /*0030*/ 	.string	""
        /*0030*/ 	.string	"ptxas"
        /*0030*/ 	.string	"Cuda compilation tools, release 13.0, V13.0.88"
        /*0030*/ 	.string	"Build cuda_13.0.r13.0/compiler.36424714_0"
        /*0030*/ 	.string	"-arch sm_90a -m 64 "



//--------------------- .note.nv.cuinfo           --------------------------
	.section	.note.nv.cuinfo,"",@"SHT_NOTE"
	.sectionflags	@"SHF_NOTE_NV_CUINFO"
        /*0018*/ 	.short	0x0002
        /*001a*/ 	.short	0x005a
        /*001c*/ 	.short	0x0082
	.zero		2


//--------------------- .nv.info                  --------------------------
	.section	.nv.info,"",@"SHT_CUDA_INFO"
	.align	4


	//----- nvinfo : EIATTR_REGCOUNT
	.align		4
        /*0000*/ 	.byte	0x04, 0x2f
        /*0002*/ 	.short	(.L_12 - .L_11)
	.align		4
.L_11:
        /*0004*/ 	.word	index@(_ZN7cutlass13device_kernelINS_4gemm6kernel13GemmUniversalIN4cute5tupleIJiiiiEEENS1_10collective13CollectiveMmaINS1_37MainloopSm90TmaGmmaWarpSpecializedFP8ILi16ENS5_IJNS4_1CILi1EEESB_SB_EEENS1_35KernelTmaWarpSpecializedCooperativeEEENS5_IJNSA_ILi192EEENSA_ILi256EEENSA_ILi32EEEEEENS_12float_e4m3_tENS5_IJlSB_lEEESJ_SK_NS4_8TiledMMAINS4_8MMA_AtomIJNS4_4SM904GMMA31MMA_64x256x32_F32E4M3E4M3_SS_TNILNSO_7ScaleInE1ELSQ_1EEEEEENS4_6LayoutINS5_IJNSA_ILi2EEESB_SB_EEENS5_IJSB_NSA_ILi0EEESW_EEEEENS5_IJNS4_10UnderscoreESZ_SZ_EEEEENS4_13SM90_TMA_LOADENS4_14ComposedLayoutINS4_7SwizzleILi1ELi4ELi3EEENS4_18smem_ptr_flag_bitsILi8EEENST_INS5_IJNSA_ILi8EEESH_EEENS5_IJSH_SB_EEEEEEEvNS4_8identityES12_S1C_vS1D_EENS_8epilogue10collective6detail29Sm90TmaWarpSpecializedAdapterINS1G_15DefaultEpilogueISJ_SK_SK_NS1F_6thread17LinearCombinationISJ_Li1EffLNS1K_9ScaleType4KindE0ELNS_15FloatRoundStyleE2ESJ_EENS1_15EpilogueDefaultEEEEEvvEEEEvNT_6ParamsE)
        /*0008*/ 	.word	0x000000a8


	//----- nvinfo : EIATTR_FRAME_SIZE
	.align		4
.L_12:
        /*000c*/ 	.byte	0x04, 0x11
        /*000e*/ 	.short	(.L_14 - .L_13)
	.align		4
.L_13:
        /*0010*/ 	.word	index@(_ZN7cutlass13device_kernelINS_4gemm6kernel13GemmUniversalIN4cute5tupleIJiiiiEEENS1_10collective13CollectiveMmaINS1_37MainloopSm90TmaGmmaWarpSpecializedFP8ILi16ENS5_IJNS4_1CILi1EEESB_SB_EEENS1_35KernelTmaWarpSpecializedCooperativeEEENS5_IJNSA_ILi192EEENSA_ILi256EEENSA_ILi32EEEEEENS_12float_e4m3_tENS5_IJlSB_lEEESJ_SK_NS4_8TiledMMAINS4_8MMA_AtomIJNS4_4SM904GMMA31MMA_64x256x32_F32E4M3E4M3_SS_TNILNSO_7ScaleInE1ELSQ_1EEEEEENS4_6LayoutINS5_IJNSA_ILi2EEESB_SB_EEENS5_IJSB_NSA_ILi0EEESW_EEEEENS5_IJNS4_10UnderscoreESZ_SZ_EEEEENS4_13SM90_TMA_LOADENS4_14ComposedLayoutINS4_7SwizzleILi1ELi4ELi3EEENS4_18smem_ptr_flag_bitsILi8EEENST_INS5_IJNSA_ILi8EEESH_EEENS5_IJSH_SB_EEEEEEEvNS4_8identityES12_S1C_vS1D_EENS_8epilogue10collective6detail29Sm90TmaWarpSpecializedAdapterINS1G_15DefaultEpilogueISJ_SK_SK_NS1F_6thread17LinearCombinationISJ_Li1EffLNS1K_9ScaleType4KindE0ELNS_15FloatRoundStyleE2ESJ_EENS1_15EpilogueDefaultEEEEEvvEEEEvNT_6ParamsE)
        /*0014*/ 	.word	0x00000690


	//----- nvinfo : EIATTR_MIN_STACK_SIZE
	.align		4
.L_14:
        /*0018*/ 	.byte	0x04, 0x12
        /*001a*/ 	.short	(.L_16 - .L_15)
	.align		4
.L_15:
        /*001c*/ 	.word	index@(_ZN7cutlass13device_kernelINS_4gemm6kernel13GemmUniversalIN4cute5tupleIJiiiiEEENS1_10collective13CollectiveMmaINS1_37MainloopSm90TmaGmmaWarpSpecializedFP8ILi16ENS5_IJNS4_1CILi1EEESB_SB_EEENS1_35KernelTmaWarpSpecializedCooperativeEEENS5_IJNSA_ILi192EEENSA_ILi256EEENSA_ILi32EEEEEENS_12float_e4m3_tENS5_IJlSB_lEEESJ_SK_NS4_8TiledMMAINS4_8MMA_AtomIJNS4_4SM904GMMA31MMA_64x256x32_F32E4M3E4M3_SS_TNILNSO_7ScaleInE1ELSQ_1EEEEEENS4_6LayoutINS5_IJNSA_ILi2EEESB_SB_EEENS5_IJSB_NSA_ILi0EEESW_EEEEENS5_IJNS4_10UnderscoreESZ_SZ_EEEEENS4_13SM90_TMA_LOADENS4_14ComposedLayoutINS4_7SwizzleILi1ELi4ELi3EEENS4_18smem_ptr_flag_bitsILi8EEENST_INS5_IJNSA_ILi8EEESH_EEENS5_IJSH_SB_EEEEEEEvNS4_8identityES12_S1C_vS1D_EENS_8epilogue10collective6detail29Sm90TmaWarpSpecializedAdapterINS1G_15DefaultEpilogueISJ_SK_SK_NS1F_6thread17LinearCombinationISJ_Li1EffLNS1K_9ScaleType4KindE0ELNS_15FloatRoundStyleE2ESJ_EENS1_15EpilogueDefaultEEEEEvvEEEEvNT_6ParamsE)
        /*0020*/ 	.word	0x00000690
.L_16:


//--------------------- .nv.compat                --------------------------
	.section	.nv.compat,"",@"SHT_CUDA_COMPAT_INFO"
	.align	4
        /*0000*/ 	.byte	0x02, 0x09, 0x01, 0x00, 0x02, 0x02, 0x04, 0x00, 0x02, 0x05, 0x05, 0x00, 0x03, 0x07, 0x01, 0x01
        /*0010*/ 	.byte	0x02, 0x03, 0x01, 0x00, 0x02, 0x06, 0x01, 0x00, 0x04, 0x0b, 0x08, 0x00, 0x00, 0x00, 0x00, 0x00
        /*0020*/ 	.byte	0x00, 0x00, 0x00, 0x00


//--------------------- .nv.info._ZN7cutlass13device_kernelINS_4gemm6kernel13GemmUniversalIN4cute5tupleIJiiiiEEENS1_10collective13CollectiveMmaINS1_37MainloopSm90TmaGmmaWarpSpecializedFP8ILi16ENS5_IJNS4_1CILi1EEESB_SB_EEENS1_35KernelTmaWarpSpecializedCooperativeEEENS5_IJNSA_ILi192EEENSA_ILi256EEENSA_ILi32EEEEEENS_12float_e4m3_tENS5_IJlSB_lEEESJ_SK_NS4_8TiledMMAINS4_8MMA_AtomIJNS4_4SM904GMMA31MMA_64x256x32_F32E4M3E4M3_SS_TNILNSO_7ScaleInE1ELSQ_1EEEEEENS4_6LayoutINS5_IJNSA_ILi2EEESB_SB_EEENS5_IJSB_NSA_ILi0EEESW_EEEEENS5_IJNS4_10UnderscoreESZ_SZ_EEEEENS4_13SM90_TMA_LOADENS4_14ComposedLayoutINS4_7SwizzleILi1ELi4ELi3EEENS4_18smem_ptr_flag_bitsILi8EEENST_INS5_IJNSA_ILi8EEESH_EEENS5_IJSH_SB_EEEEEEEvNS4_8identityES12_S1C_vS1D_EENS_8epilogue10collective6detail29Sm90TmaWarpSpecializedAdapterINS1G_15DefaultEpilogueISJ_SK_SK_NS1F_6thread17LinearCombinationISJ_Li1EffLNS1K_9ScaleType4KindE0ELNS_15FloatRoundStyleE2ESJ_EENS1_15EpilogueDefaultEEEEEvvEEEEvNT_6ParamsE --------------------------
	.section	.nv.info._ZN7cutlass13device_kernelINS_4gemm6kernel13GemmUniversalIN4cute5tupleIJiiiiEEENS1_10collective13CollectiveMmaINS1_37MainloopSm90TmaGmmaWarpSpecializedFP8ILi16ENS5_IJNS4_1CILi1EEESB_SB_EEENS1_35KernelTmaWarpSpecializedCooperativeEEENS5_IJNSA_ILi192EEENSA_ILi256EEENSA_ILi32EEEEEENS_12float_e4m3_tENS5_IJlSB_lEEESJ_SK_NS4_8TiledMMAINS4_8MMA_AtomIJNS4_4SM904GMMA31MMA_64x256x32_F32E4M3E4M3_SS_TNILNSO_7ScaleInE1ELSQ_1EEEEEENS4_6LayoutINS5_IJNSA_ILi2EEESB_SB_EEENS5_IJSB_NSA_ILi0EEESW_EEEEENS5_IJNS4_10UnderscoreESZ_SZ_EEEEENS4_13SM90_TMA_LOADENS4_14ComposedLayoutINS4_7SwizzleILi1ELi4ELi3EEENS4_18smem_ptr_flag_bitsILi8EEENST_INS5_IJNSA_ILi8EEESH_EEENS5_IJSH_SB_EEEEEEEvNS4_8identityES12_S1C_vS1D_EENS_8epilogue10collective6detail29Sm90TmaWarpSpecializedAdapterINS1G_15DefaultEpilogueISJ_SK_SK_NS1F_6thread17LinearCombinationISJ_Li1EffLNS1K_9ScaleType4KindE0ELNS_15FloatRoundStyleE2ESJ_EENS1_15EpilogueDefaultEEEEEvvEEEEvNT_6ParamsE,"",@"SHT_CUDA_INFO"
	.sectionflags	@""
	.align	4


	//----- nvinfo : EIATTR_CUDA_API_VERSION
	.align		4
        /*0000*/ 	.byte	0x04, 0x37
        /*0002*/ 	.short	(.L_18 - .L_17)
.L_17:
        /*0004*/ 	.word	0x00000082


	//----- nvinfo : EIATTR_KPARAM_INFO
	.align		4
.L_18:
        /*0008*/ 	.byte	0x04, 0x17
        /*000a*/ 	.short	(.L_20 - .L_19)
.L_19:
        /*000c*/ 	.word	0x00000000
        /*0010*/ 	.short	0x0000
        /*0012*/ 	.short	0x0070
        /*0014*/ 	.byte	0x00, 0xf0, 0x01, 0x10


	//----- nvinfo : EIATTR_SPARSE_MMA_MASK
	.align		4
.L_20:
        /*0018*/ 	.byte	0x03, 0x50
        /*001a*/ 	.short	0x0000


	//----- nvinfo : EIATTR_MAXREG_COUNT
	.align		4
        /*001c*/ 	.byte	0x03, 0x1b
        /*001e*/ 	.short	0x00a8


	//----- nvinfo : EIATTR_NUM_BARRIERS
	.align		4
        /*0020*/ 	.byte	0x02, 0x4c
        /*0022*/ 	.byte	0x01
	.zero		1


	//----- nvinfo : EIATTR_ANNOTATIONS
	.align		4
        /*0024*/ 	.byte	0x04, 0x55
        /*0026*/ 	.short	(.L_22 - .L_21)


	//   ....[0]....
.L_21:
        /*0028*/ 	.word	0x00000001
        /*002c*/ 	.byte	0x40, 0x07, 0x00, 0x00, 0x01, 0x00, 0x00, 0x00, 0x60, 0x07, 0x00, 0x00, 0x01, 0x00, 0x00, 0x00
        /* <DEDUP_REMOVED lines=1409> */
        /*584c*/ 	.byte	0x50, 0x42, 0x02, 0x00


	//----- nvinfo : EIATTR_MERCURY_ISA_VERSION
	.align		4
.L_22:
        /*5850*/ 	.byte	0x03, 0x5f
        /*5852*/ 	.short	0x0101


	//----- nvinfo : EIATTR_INT_WARP_WIDE_INSTR_OFFSETS
	.align		4
        /*5854*/ 	.byte	0x04, 0x31
        /*5856*/ 	.short	(.L_24 - .L_23)


	//   ....[0]....
.L_23:
        /*5858*/ 	.word	0x00000630


	//   ....[1]....
        /*585c*/ 	.word	0x00000650


	//   ....[2]....
        /*5860*/ 	.word	0x00000750


	//----- nvinfo : EIATTR_COOP_GROUP_MASK_REGIDS
	.align		4
.L_24:
        /*5864*/ 	.byte	0x04, 0x29
        /*5866*/ 	.short	(.L_26 - .L_25)


	//   ....[0]....
.L_25:
        /*5868*/ 	.word	0xffffffff


	//   ....[1]....
        /*586c*/ 	.word	0xffffffff


	//   ....[2]....
        /*5870*/ 	.word	0xffffffff


	//   ....[3]....
        /*5874*/ 	.word	0xffffffff


	//   ....[4]....
        /*5878*/ 	.word	0xffffffff


	//----- nvinfo : EIATTR_COOP_GROUP_INSTR_OFFSETS
	.align		4
.L_26:
        /*587c*/ 	.byte	0x04, 0x28
        /*587e*/ 	.short	(.L_28 - .L_27)


	//   ....[0]....
.L_27:
        /*5880*/ 	.word	0x00000070


	//   ....[1]....
        /*5884*/ 	.word	0x00000080


	//   ....[2]....
        /*5888*/ 	.word	0x000001a0


	//   ....[3]....
        /*588c*/ 	.word	0x00000570


	//   ....[4]....
        /*5890*/ 	.word	0x000028c0


	//----- nvinfo : EIATTR_REG_RECONFIG
	.align		4
.L_28:
        /*5894*/ 	.byte	0x01, 0x54
	.zero		2


	//----- nvinfo : EIATTR_MBARRIER_INSTR_OFFSETS
	.align		4
        /*5898*/ 	.byte	0x04, 0x39
        /*589a*/ 	.short	(.L_30 - .L_29)


	//   ....[0]....
.L_29:
        /*589c*/ 	.word	0x00000340
        /*58a0*/ 	.word	0x000000ff
        /*58a4*/ 	.word	0x00000000
        /*58a8*/ 	.short	0x0100
        /*58aa*/ 	.byte	0x09
	.zero		1


	//   ....[1]....
        /*58ac*/ 	.word	0x00000350
        /*58b0*/ 	.word	0x000000ff
        /*58b4*/ 	.word	0x00000080
        /*58b8*/ 	.short	0x0100
        /*58ba*/ 	.byte	0x09
	.zero		1


	//   ....[2]....
        /*58bc*/ 	.word	0x00000360
        /*58c0*/ 	.word	0x000000ff
        /*58c4*/ 	.word	0x00000008
        /*58c8*/ 	.short	0x0100
        /*58ca*/ 	.byte	0x09
	.zero		1


	//   ....[3]....
        /*58cc*/ 	.word	0x00000370
        /*58d0*/ 	.word	0x000000ff
        /*58d4*/ 	.word	0x00000088
        /*58d8*/ 	.short	0x0100
        /*58da*/ 	.byte	0x09
	.zero		1


	//   ....[4]....
        /*58dc*/ 	.word	0x00000380
        /*58e0*/ 	.word	0x000000ff
        /*58e4*/ 	.word	0x00000010
        /*58e8*/ 	.short	0x0100
        /*58ea*/ 	.byte	0x09
	.zero		1


	//   ....[5]....
        /*58ec*/ 	.word	0x00000390
        /*58f0*/ 	.word	0x000000ff
        /*58f4*/ 	.word	0x00000090
        /*58f8*/ 	.short	0x0100
        /*58fa*/ 	.byte	0x09
	.zero		1


	//   ....[6]....
        /*58fc*/ 	.word	0x000003a0
        /*5900*/ 	.word	0x000000ff
        /*5904*/ 	.word	0x00000018
        /*5908*/ 	.short	0x0100
        /*590a*/ 	.byte	0x09
	.zero		1


	//   ....[7]....
        /*590c*/ 	.word	0x000003b0
        /*5910*/ 	.word	0x000000ff
        /*5914*/ 	.word	0x00000098
        /*5918*/ 	.short	0x0100
        /*591a*/ 	.byte	0x09
	.zero		1


	//   ....[8]....
        /*591c*/ 	.word	0x000003c0
        /*5920*/ 	.word	0x000000ff
        /*5924*/ 	.word	0x00000020
        /*5928*/ 	.short	0x0100
        /*592a*/ 	.byte	0x09
	.zero		1


	//   ....[9]....
        /*592c*/ 	.word	0x000003d0
        /*5930*/ 	.word	0x000000ff
        /*5934*/ 	.word	0x000000a0
        /*5938*/ 	.short	0x0100
        /*593a*/ 	.byte	0x09
	.zero		1


	//   ....[10]....
        /*593c*/ 	.word	0x000003e0
        /*5940*/ 	.word	0x000000ff
        /*5944*/ 	.word	0x00000028
        /*5948*/ 	.short	0x0100
        /*594a*/ 	.byte	0x09
	.zero		1


	//   ....[11]....
        /*594c*/ 	.word	0x000003f0
        /*5950*/ 	.word	0x000000ff
        /*5954*/ 	.word	0x000000a8
        /*5958*/ 	.short	0x0100
        /*595a*/ 	.byte	0x09
	.zero		1


	//   ....[12]....
        /*595c*/ 	.word	0x00000400
        /*5960*/ 	.word	0x000000ff
        /*5964*/ 	.word	0x00000030
        /*5968*/ 	.short	0x0100
        /*596a*/ 	.byte	0x09
	.zero		1


	//   ....[13]....
        /*596c*/ 	.word	0x00000410
        /*5970*/ 	.word	0x000000ff
        /*5974*/ 	.word	0x000000b0
        /*5978*/ 	.short	0x0100
        /*597a*/ 	.byte	0x09
	.zero		1


	//   ....[14]....
        /*597c*/ 	.word	0x00000420
        /*5980*/ 	.word	0x000000ff
        /*5984*/ 	.word	0x00000038
        /*5988*/ 	.short	0x0100
        /*598a*/ 	.byte	0x09
	.zero		1


	//   ....[15]....
        /*598c*/ 	.word	0x00000430
        /*5990*/ 	.word	0x000000ff
        /*5994*/ 	.word	0x000000b8
        /*5998*/ 	.short	0x0100
        /*599a*/ 	.byte	0x09
	.zero		1


	//   ....[16]....
        /*599c*/ 	.word	0x00000440
        /*59a0*/ 	.word	0x000000ff
        /*59a4*/ 	.word	0x00000040
        /*59a8*/ 	.short	0x0100
        /*59aa*/ 	.byte	0x09
	.zero		1


	//   ....[17]....
        /*59ac*/ 	.word	0x00000450
        /*59b0*/ 	.word	0x000000ff
        /*59b4*/ 	.word	0x000000c0
        /*59b8*/ 	.short	0x0100
        /*59ba*/ 	.byte	0x09
	.zero		1


	//   ....[18]....
        /*59bc*/ 	.word	0x00000460
        /*59c0*/ 	.word	0x000000ff
        /*59c4*/ 	.word	0x00000048
        /*59c8*/ 	.short	0x0100
        /*59ca*/ 	.byte	0x09
	.zero		1


	//   ....[19]....
        /*59cc*/ 	.word	0x00000470
        /*59d0*/ 	.word	0x000000ff
        /*59d4*/ 	.word	0x000000c8
        /*59d8*/ 	.short	0x0100
        /*59da*/ 	.byte	0x09
	.zero		1


	//   ....[20]....
        /*59dc*/ 	.word	0x00000480
        /*59e0*/ 	.word	0x000000ff
        /*59e4*/ 	.word	0x00000050
        /*59e8*/ 	.short	0x0100
        /*59ea*/ 	.byte	0x09
	.zero		1


	//   ....[21]....
        /*59ec*/ 	.word	0x00000490
        /*59f0*/ 	.word	0x000000ff
        /*59f4*/ 	.word	0x000000d0
        /*59f8*/ 	.short	0x0100
        /*59fa*/ 	.byte	0x09
	.zero		1


	//   ....[22]....
        /*59fc*/ 	.word	0x000004a0
        /*5a00*/ 	.word	0x000000ff
        /*5a04*/ 	.word	0x00000058
        /*5a08*/ 	.short	0x0100
        /*5a0a*/ 	.byte	0x09
	.zero		1


	//   ....[23]....
        /*5a0c*/ 	.word	0x000004b0
        /*5a10*/ 	.word	0x000000ff
        /*5a14*/ 	.word	0x000000d8
        /*5a18*/ 	.short	0x0100
        /*5a1a*/ 	.byte	0x09
	.zero		1


	//   ....[24]....
        /*5a1c*/ 	.word	0x000004c0
        /*5a20*/ 	.word	0x000000ff
        /*5a24*/ 	.word	0x00000060
        /*5a28*/ 	.short	0x0100
        /*5a2a*/ 	.byte	0x09
	.zero		1


	//   ....[25]....
        /*5a2c*/ 	.word	0x000004d0
        /*5a30*/ 	.word	0x000000ff
        /*5a34*/ 	.word	0x000000e0
        /*5a38*/ 	.short	0x0100
        /*5a3a*/ 	.byte	0x09
	.zero		1


	//   ....[26]....
        /*5a3c*/ 	.word	0x000004e0
        /*5a40*/ 	.word	0x000000ff
        /*5a44*/ 	.word	0x00000068
        /*5a48*/ 	.short	0x0100
        /*5a4a*/ 	.byte	0x09
	.zero		1


	//   ....[27]....
        /*5a4c*/ 	.word	0x000004f0
        /*5a50*/ 	.word	0x000000ff
        /*5a54*/ 	.word	0x000000e8
        /*5a58*/ 	.short	0x0100
        /*5a5a*/ 	.byte	0x09
	.zero		1


	//   ....[28]....
        /*5a5c*/ 	.word	0x00000500
        /*5a60*/ 	.word	0x000000ff
        /*5a64*/ 	.word	0x00000070
        /*5a68*/ 	.short	0x0100
        /*5a6a*/ 	.byte	0x09
	.zero		1


	//   ....[29]....
        /*5a6c*/ 	.word	0x00000510
        /*5a70*/ 	.word	0x000000ff
        /*5a74*/ 	.word	0x000000f0
        /*5a78*/ 	.short	0x0100
        /*5a7a*/ 	.byte	0x09
	.zero		1


	//   ....[30]....
        /*5a7c*/ 	.word	0x00000520
        /*5a80*/ 	.word	0x000000ff
        /*5a84*/ 	.word	0x00000078
        /*5a88*/ 	.short	0x0100
        /*5a8a*/ 	.byte	0x09
	.zero		1


	//   ....[31]....
        /*5a8c*/ 	.word	0x00000530
        /*5a90*/ 	.word	0x000000ff
        /*5a94*/ 	.word	0x000000f8
        /*5a98*/ 	.short	0x0100
        /*5a9a*/ 	.byte	0x09
	.zero		1


	//   ....[32]....
        /*5a9c*/ 	.word	0x00000780
        /*5aa0*/ 	.word	0x000000ff
        /*5aa4*/ 	.word	0x00000110
        /*5aa8*/ 	.short	0x0100
        /*5aaa*/ 	.byte	0x06
	.zero		1


	//   ....[33]....
        /*5aac*/ 	.word	0x00000790
        /*5ab0*/ 	.word	0x000000ff
        /*5ab4*/ 	.word	0x00000118
        /*5ab8*/ 	.short	0x0100
        /*5aba*/ 	.byte	0x06
	.zero		1


	//   ....[34]....
        /*5abc*/ 	.word	0x00002cb0
        /*5ac0*/ 	.word	0x000000ff
        /*5ac4*/ 	.word	0x00000000
        /*5ac8*/ 	.short	0x010a
        /*5aca*/ 	.byte	0x07
	.zero		1


	//   ....[35]....
        /*5acc*/ 	.word	0x00002d10
        /*5ad0*/ 	.word	0x000000ff
        /*5ad4*/ 	.word	0x00000000
        /*5ad8*/ 	.short	0x010a
        /*5ada*/ 	.byte	0x07
	.zero		1


	//   ....[36]....
        /*5adc*/ 	.word	0x00006690
        /*5ae0*/ 	.word	0x000000ff
        /*5ae4*/ 	.word	0x00000000
        /*5ae8*/ 	.short	0x010a
        /*5aea*/ 	.byte	0x09
	.zero		1


	//   ....[37]....
        /*5aec*/ 	.word	0x000066d0
        /*5af0*/ 	.word	0x000000ff
        /*5af4*/ 	.word	0x00000000
        /*5af8*/ 	.short	0x010a
        /*5afa*/ 	.byte	0x09
	.zero		1


	//   ....[38]....
        /*5afc*/ 	.word	0x0000b4c0
        /*5b00*/ 	.word	0x000000ff
        /*5b04*/ 	.word	0x00000000
        /*5b08*/ 	.short	0x0101
        /*5b0a*/ 	.byte	0x08
	.zero		1


	//   ....[39]....
        /*5b0c*/ 	.word	0x0000f150
        /*5b10*/ 	.word	0x000000ff
        /*5b14*/ 	.word	0x00000000
        /*5b18*/ 	.short	0x0101
        /*5b1a*/ 	.byte	0x06
	.zero		1


	//   ....[40]....
        /*5b1c*/ 	.word	0x00022db0
        /*5b20*/ 	.word	0x0000000c
        /*5b24*/ 	.word	0x00000080
        /*5b28*/ 	.short	0x010a
        /*5b2a*/ 	.byte	0x3f
	.zero		1


	//   ....[41]....
        /*5b2c*/ 	.word	0x00023170
        /*5b30*/ 	.word	0x00000003
        /*5b34*/ 	.word	0x00000118
        /*5b38*/ 	.short	0x0101
        /*5b3a*/ 	.byte	0x3f
	.zero		1


	//   ....[42]....
        /*5b3c*/ 	.word	0x000238e0
        /*5b40*/ 	.word	0x00000007
        /*5b44*/ 	.word	0x00000000
        /*5b48*/ 	.short	0x010a
        /*5b4a*/ 	.byte	0x3f
	.zero		1


	//   ....[43]....
        /*5b4c*/ 	.word	0x00023960
        /*5b50*/ 	.word	0x00000009
        /*5b54*/ 	.word	0x00000000
        /*5b58*/ 	.short	0x010a
        /*5b5a*/ 	.byte	0x3f
	.zero		1


	//   ....[44]....
        /*5b5c*/ 	.word	0x000239f0
        /*5b60*/ 	.word	0x00000006
        /*5b64*/ 	.word	0x00000000
        /*5b68*/ 	.short	0x010a
        /*5b6a*/ 	.byte	0x3f
	.zero		1


	//   ....[45]....
        /*5b6c*/ 	.word	0x00023a80
        /*5b70*/ 	.word	0x00000009
        /*5b74*/ 	.word	0x00000000
        /*5b78*/ 	.short	0x010a
        /*5b7a*/ 	.byte	0x3f
	.zero		1


	//   ....[46]....
        /*5b7c*/ 	.word	0x00023b10
        /*5b80*/ 	.word	0x00000006
        /*5b84*/ 	.word	0x00000000
        /*5b88*/ 	.short	0x010a
        /*5b8a*/ 	.byte	0x3f
	.zero		1


	//   ....[47]....
        /*5b8c*/ 	.word	0x00023ba0
        /*5b90*/ 	.word	0x00000009
        /*5b94*/ 	.word	0x00000000
        /*5b98*/ 	.short	0x010a
        /*5b9a*/ 	.byte	0x3f
	.zero		1


	//   ....[48]....
        /*5b9c*/ 	.word	0x00023c30
        /*5ba0*/ 	.word	0x00000006
        /*5ba4*/ 	.word	0x00000000
        /*5ba8*/ 	.short	0x010a
        /*5baa*/ 	.byte	0x3f
	.zero		1


	//   ....[49]....
        /*5bac*/ 	.word	0x00023cc0
        /*5bb0*/ 	.word	0x00000009
        /*5bb4*/ 	.word	0x00000000
        /*5bb8*/ 	.short	0x010a
        /*5bba*/ 	.byte	0x3f
	.zero		1


	//   ....[50]....
        /*5bbc*/ 	.word	0x00023d50
        /*5bc0*/ 	.word	0x00000006
        /*5bc4*/ 	.word	0x00000000
        /*5bc8*/ 	.short	0x010a
        /*5bca*/ 	.byte	0x3f
	.zero		1


	//   ....[51]....
        /*5bcc*/ 	.word	0x00023de0
        /*5bd0*/ 	.word	0x00000009
        /*5bd4*/ 	.word	0x00000000
        /*5bd8*/ 	.short	0x010a
        /*5bda*/ 	.byte	0x3f
	.zero		1


	//   ....[52]....
        /*5bdc*/ 	.word	0x00023e70
        /*5be0*/ 	.word	0x00000006
        /*5be4*/ 	.word	0x00000000
        /*5be8*/ 	.short	0x010a
        /*5bea*/ 	.byte	0x3f
	.zero		1


	//   ....[53]....
        /*5bec*/ 	.word	0x00023f00
        /*5bf0*/ 	.word	0x00000009
        /*5bf4*/ 	.word	0x00000000
        /*5bf8*/ 	.short	0x010a
        /*5bfa*/ 	.byte	0x3f
	.zero		1


	//   ....[54]....
        /*5bfc*/ 	.word	0x00023f90
        /*5c00*/ 	.word	0x00000006
        /*5c04*/ 	.word	0x00000000
        /*5c08*/ 	.short	0x010a
        /*5c0a*/ 	.byte	0x3f
	.zero		1


	//   ....[55]....
        /*5c0c*/ 	.word	0x00024020
        /*5c10*/ 	.word	0x00000009
        /*5c14*/ 	.word	0x00000000
        /*5c18*/ 	.short	0x010a
        /*5c1a*/ 	.byte	0x3f
	.zero		1


	//   ....[56]....
        /*5c1c*/ 	.word	0x000240b0
        /*5c20*/ 	.word	0x00000006
        /*5c24*/ 	.word	0x00000000
        /*5c28*/ 	.short	0x010a
        /*5c2a*/ 	.byte	0x3f
	.zero		1


	//   ....[57]....
        /*5c2c*/ 	.word	0x00024140
        /*5c30*/ 	.word	0x00000003
        /*5c34*/ 	.word	0x00000000
        /*5c38*/ 	.short	0x010a
        /*5c3a*/ 	.byte	0x3f
	.zero		1


	//   ....[58]....
        /*5c3c*/ 	.word	0x000241b0
        /*5c40*/ 	.word	0x00000003
        /*5c44*/ 	.word	0x00000000
        /*5c48*/ 	.short	0x010a
        /*5c4a*/ 	.byte	0x3f
	.zero		1


	//   ....[59]....
        /*5c4c*/ 	.word	0x00024220
        /*5c50*/ 	.word	0x00000000
        /*5c54*/ 	.word	0x00000000
        /*5c58*/ 	.short	0x010a
        /*5c5a*/ 	.byte	0x3f
	.zero		1


	//   ....[60]....
        /*5c5c*/ 	.word	0x00024300
        /*5c60*/ 	.word	0x0000000c
        /*5c64*/ 	.word	0x00000080
        /*5c68*/ 	.short	0x010a
        /*5c6a*/ 	.byte	0x3f
	.zero		1


	//   ....[61]....
        /*5c6c*/ 	.word	0x000243e0
        /*5c70*/ 	.word	0x00000007
        /*5c74*/ 	.word	0x00000000
        /*5c78*/ 	.short	0x010a
        /*5c7a*/ 	.byte	0x3f
	.zero		1


	//   ....[62]....
        /*5c7c*/ 	.word	0x00024430
        /*5c80*/ 	.word	0x00000009
        /*5c84*/ 	.word	0x00000000
        /*5c88*/ 	.short	0x010a
        /*5c8a*/ 	.byte	0x3f
	.zero		1


	//   ....[63]....
        /*5c8c*/ 	.word	0x00024480
        /*5c90*/ 	.word	0x00000006
        /*5c94*/ 	.word	0x00000000
        /*5c98*/ 	.short	0x010a
        /*5c9a*/ 	.byte	0x3f
	.zero		1


	//   ....[64]....
        /*5c9c*/ 	.word	0x000244d0
        /*5ca0*/ 	.word	0x00000009
        /*5ca4*/ 	.word	0x00000000
        /*5ca8*/ 	.short	0x010a
        /*5caa*/ 	.byte	0x3f
	.zero		1


	//   ....[65]....
        /*5cac*/ 	.word	0x00024520
        /*5cb0*/ 	.word	0x00000006
        /*5cb4*/ 	.word	0x00000000
        /*5cb8*/ 	.short	0x010a
        /*5cba*/ 	.byte	0x3f
	.zero		1


	//   ....[66]....
        /*5cbc*/ 	.word	0x00024570
        /*5cc0*/ 	.word	0x00000009
        /*5cc4*/ 	.word	0x00000000
        /*5cc8*/ 	.short	0x010a
        /*5cca*/ 	.byte	0x3f
	.zero		1


	//   ....[67]....
        /*5ccc*/ 	.word	0x000245c0
        /*5cd0*/ 	.word	0x00000006
        /*5cd4*/ 	.word	0x00000000
        /*5cd8*/ 	.short	0x010a
        /*5cda*/ 	.byte	0x3f
	.zero		1


	//   ....[68]....
        /*5cdc*/ 	.word	0x00024610
        /*5ce0*/ 	.word	0x00000009
        /*5ce4*/ 	.word	0x00000000
        /*5ce8*/ 	.short	0x010a
        /*5cea*/ 	.byte	0x3f
	.zero		1


	//   ....[69]....
        /*5cec*/ 	.word	0x00024660
        /*5cf0*/ 	.word	0x00000006
        /*5cf4*/ 	.word	0x00000000
        /*5cf8*/ 	.short	0x010a
        /*5cfa*/ 	.byte	0x3f
	.zero		1


	//   ....[70]....
        /*5cfc*/ 	.word	0x000246b0
        /*5d00*/ 	.word	0x00000009
        /*5d04*/ 	.word	0x00000000
        /*5d08*/ 	.short	0x010a
        /*5d0a*/ 	.byte	0x3f
	.zero		1


	//   ....[71]....
        /*5d0c*/ 	.word	0x00024700
        /*5d10*/ 	.word	0x00000006
        /*5d14*/ 	.word	0x00000000
        /*5d18*/ 	.short	0x010a
        /*5d1a*/ 	.byte	0x3f
	.zero		1


	//   ....[72]....
        /*5d1c*/ 	.word	0x00024750
        /*5d20*/ 	.word	0x00000009
        /*5d24*/ 	.word	0x00000000
        /*5d28*/ 	.short	0x010a
        /*5d2a*/ 	.byte	0x3f
	.zero		1


	//   ....[73]....
        /*5d2c*/ 	.word	0x000247a0
        /*5d30*/ 	.word	0x00000006
        /*5d34*/ 	.word	0x00000000
        /*5d38*/ 	.short	0x010a
        /*5d3a*/ 	.byte	0x3f
	.zero		1


	//   ....[74]....
        /*5d3c*/ 	.word	0x000247f0
        /*5d40*/ 	.word	0x00000009
        /*5d44*/ 	.word	0x00000000
        /*5d48*/ 	.short	0x010a
        /*5d4a*/ 	.byte	0x3f
	.zero		1


	//   ....[75]....
        /*5d4c*/ 	.word	0x00024840
        /*5d50*/ 	.word	0x00000006
        /*5d54*/ 	.word	0x00000000
        /*5d58*/ 	.short	0x010a
        /*5d5a*/ 	.byte	0x3f
	.zero		1


	//----- nvinfo : EIATTR_NUM_MBARRIERS
	.align		4
.L_30:
        /*5d5c*/ 	.byte	0x03, 0x38
        /*5d5e*/ 	.short	0x0022


	//----- nvinfo : EIATTR_EXIT_INSTR_OFFSETS
	.align		4
        /*5d60*/ 	.byte	0x04, 0x1c
        /*5d62*/ 	.short	(.L_32 - .L_31)


	//   ....[0]....
.L_31:
        /*5d64*/ 	.word	0x000007f0


	//   ....[1]....
        /*5d68*/ 	.word	0x00001150


	//   ....[2]....
        /*5d6c*/ 	.word	0x000223d0


	//   ....[3]....
        /*5d70*/ 	.word	0x00022a40


	//   ....[4]....
        /*5d74*/ 	.word	0x00024190


	//----- nvinfo : EIATTR_MAX_THREADS
	.align		4
.L_32:
        /*5d78*/ 	.byte	0x04, 0x05
        /*5d7a*/ 	.short	(.L_34 - .L_33)
.L_33:
        /*5d7c*/ 	.word	0x00000180
        /*5d80*/ 	.word	0x00000001
        /*5d84*/ 	.word	0x00000001


	//----- nvinfo : EIATTR_CRS_STACK_SIZE
	.align		4
.L_34:
        /*5d88*/ 	.byte	0x04, 0x1e
        /*5d8a*/ 	.short	(.L_36 - .L_35)
.L_35:
        /*5d8c*/ 	.word	0x00000000


	//----- nvinfo : EIATTR_CBANK_PARAM_SIZE
	.align		4
.L_36:
        /*5d90*/ 	.byte	0x03, 0x19
        /*5d92*/ 	.short	0x0470


	//----- nvinfo : EIATTR_PARAM_CBANK
	.align		4
        /*5d94*/ 	.byte	0x04, 0x0a
        /*5d96*/ 	.short	(.L_38 - .L_37)
	.align		4
.L_37:
        /*5d98*/ 	.word	index@(.nv.constant0._ZN7cutlass13device_kernelINS_4gemm6kernel13GemmUniversalIN4cute5tupleIJiiiiEEENS1_10collective13CollectiveMmaINS1_37MainloopSm90TmaGmmaWarpSpecializedFP8ILi16ENS5_IJNS4_1CILi1EEESB_SB_EEENS1_35KernelTmaWarpSpecializedCooperativeEEENS5_IJNSA_ILi192EEENSA_ILi256EEENSA_ILi32EEEEEENS_12float_e4m3_tENS5_IJlSB_lEEESJ_SK_NS4_8TiledMMAINS4_8MMA_AtomIJNS4_4SM904GMMA31MMA_64x256x32_F32E4M3E4M3_SS_TNILNSO_7ScaleInE1ELSQ_1EEEEEENS4_6LayoutINS5_IJNSA_ILi2EEESB_SB_EEENS5_IJSB_NSA_ILi0EEESW_EEEEENS5_IJNS4_10UnderscoreESZ_SZ_EEEEENS4_13SM90_TMA_LOADENS4_14ComposedLayoutINS4_7SwizzleILi1ELi4ELi3EEENS4_18smem_ptr_flag_bitsILi8EEENST_INS5_IJNSA_ILi8EEESH_EEENS5_IJSH_SB_EEEEEEEvNS4_8identityES12_S1C_vS1D_EENS_8epilogue10collective6detail29Sm90TmaWarpSpecializedAdapterINS1G_15DefaultEpilogueISJ_SK_SK_NS1F_6thread17LinearCombinationISJ_Li1EffLNS1K_9ScaleType4KindE0ELNS_15FloatRoundStyleE2ESJ_EENS1_15EpilogueDefaultEEEEEvvEEEEvNT_6ParamsE)
        /*5d9c*/ 	.short	0x0210
        /*5d9e*/ 	.short	0x0470


	//----- nvinfo : EIATTR_SW_WAR
	.align		4
.L_38:
        /*5da0*/ 	.byte	0x04, 0x36
        /*5da2*/ 	.short	(.L_40 - .L_39)
.L_39:
        /*5da4*/ 	.word	0x00000008
.L_40:


//--------------------- .nv.callgraph             --------------------------
	.section	.nv.callgraph,"",@"SHT_CUDA_CALLGRAPH"
	.align	4
	.sectionentsize	8
	.align		4
        /*0000*/ 	.word	0x00000000
	.align		4
        /*0004*/ 	.word	0xffffffff
	.align		4
        /*0008*/ 	.word	0x00000000
	.align		4
        /*000c*/ 	.word	0xfffffffe
	.align		4
        /*0010*/ 	.word	0x00000000
	.align		4
        /*0014*/ 	.word	0xfffffffd
	.align		4
        /*0018*/ 	.word	0x00000000
	.align		4
        /*001c*/ 	.word	0xfffffffc


//--------------------- .nv.constant4             --------------------------
	.section	.nv.constant4,"a",@progbits
	.align	8
	.align		8
.nv.constant4:
        /*0000*/ 	.dword	_ZN39_INTERNAL_8b9ef0ce_4_k_cu_bff96ac1_85514cuda3std3__45__cpo5beginE
	.align		8
        /*0008*/ 	.dword	_ZN39_INTERNAL_8b9ef0ce_4_k_cu_bff96ac1_85514cuda3std3__45__cpo3endE
	.align		8
        /*0010*/ 	.dword	_ZN39_INTERNAL_8b9ef0ce_4_k_cu_bff96ac1_85514cuda3std3__45__cpo6cbeginE
	.align		8
        /*0018*/ 	.dword	_ZN39_INTERNAL_8b9ef0ce_4_k_cu_bff96ac1_85514cuda3std3__45__cpo4cendE
	.align		8
        /*0020*/ 	.dword	_ZN39_INTERNAL_8b9ef0ce_4_k_cu_bff96ac1_85514cuda3std3__441_GLOBAL__N__8b9ef0ce_4_k_cu_bff96ac1_85516ignoreE
	.align		8
        /*0028*/ 	.dword	_ZN39_INTERNAL_8b9ef0ce_4_k_cu_bff96ac1_85514cuda3std3__419piecewise_constructE
	.align		8
        /*0030*/ 	.dword	_ZN39_INTERNAL_8b9ef0ce_4_k_cu_bff96ac1_85514cuda3std3__48in_placeE
	.align		8
        /*0038*/ 	.dword	_ZN39_INTERNAL_8b9ef0ce_4_k_cu_bff96ac1_85514cuda3std6ranges3__45__cpo4swapE
	.align		8
        /*0040*/ 	.dword	_ZN39_INTERNAL_8b9ef0ce_4_k_cu_bff96ac1_85514cuda3std6ranges3__45__cpo9iter_moveE
	.align		8
        /*0048*/ 	.dword	_ZN39_INTERNAL_8b9ef0ce_4_k_cu_bff96ac1_85514cute7productE
	.align		8
        /*0050*/ 	.dword	_ZN39_INTERNAL_8b9ef0ce_4_k_cu_bff96ac1_85514cute1_E


//--------------------- .text._ZN7cutlass13device_kernelINS_4gemm6kernel13GemmUniversalIN4cute5tupleIJiiiiEEENS1_10collective13CollectiveMmaINS1_37MainloopSm90TmaGmmaWarpSpecializedFP8ILi16ENS5_IJNS4_1CILi1EEESB_SB_EEENS1_35KernelTmaWarpSpecializedCooperativeEEENS5_IJNSA_ILi192EEENSA_ILi256EEENSA_ILi32EEEEEENS_12float_e4m3_tENS5_IJlSB_lEEESJ_SK_NS4_8TiledMMAINS4_8MMA_AtomIJNS4_4SM904GMMA31MMA_64x256x32_F32E4M3E4M3_SS_TNILNSO_7ScaleInE1ELSQ_1EEEEEENS4_6LayoutINS5_IJNSA_ILi2EEESB_SB_EEENS5_IJSB_NSA_ILi0EEESW_EEEEENS5_IJNS4_10UnderscoreESZ_SZ_EEEEENS4_13SM90_TMA_LOADENS4_14ComposedLayoutINS4_7SwizzleILi1ELi4ELi3EEENS4_18smem_ptr_flag_bitsILi8EEENST_INS5_IJNSA_ILi8EEESH_EEENS5_IJSH_SB_EEEEEEEvNS4_8identityES12_S1C_vS1D_EENS_8epilogue10collective6detail29Sm90TmaWarpSpecializedAdapterINS1G_15DefaultEpilogueISJ_SK_SK_NS1F_6thread17LinearCombinationISJ_Li1EffLNS1K_9ScaleType4KindE0ELNS_15FloatRoundStyleE2ESJ_EENS1_15EpilogueDefaultEEEEEvvEEEEvNT_6ParamsE --------------------------
	.section	.text._ZN7cutlass13device_kernelINS_4gemm6kernel13GemmUniversalIN4cute5tupleIJiiiiEEENS1_10collective13CollectiveMmaINS1_37MainloopSm90TmaGmmaWarpSpecializedFP8ILi16ENS5_IJNS4_1CILi1EEESB_SB_EEENS1_35KernelTmaWarpSpecializedCooperativeEEENS5_IJNSA_ILi192EEENSA_ILi256EEENSA_ILi32EEEEEENS_12float_e4m3_tENS5_IJlSB_lEEESJ_SK_NS4_8TiledMMAINS4_8MMA_AtomIJNS4_4SM904GMMA31MMA_64x256x32_F32E4M3E4M3_SS_TNILNSO_7ScaleInE1ELSQ_1EEEEEENS4_6LayoutINS5_IJNSA_ILi2EEESB_SB_EEENS5_IJSB_NSA_ILi0EEESW_EEEEENS5_IJNS4_10UnderscoreESZ_SZ_EEEEENS4_13SM90_TMA_LOADENS4_14ComposedLayoutINS4_7SwizzleILi1ELi4ELi3EEENS4_18smem_ptr_flag_bitsILi8EEENST_INS5_IJNSA_ILi8EEESH_EEENS5_IJSH_SB_EEEEEEEvNS4_8identityES12_S1C_vS1D_EENS_8epilogue10collective6detail29Sm90TmaWarpSpecializedAdapterINS1G_15DefaultEpilogueISJ_SK_SK_NS1F_6thread17LinearCombinationISJ_Li1EffLNS1K_9ScaleType4KindE0ELNS_15FloatRoundStyleE2ESJ_EENS1_15EpilogueDefaultEEEEEvvEEEEvNT_6ParamsE,"ax",@progbits
	.align	128
.text._ZN7cutlass13device_kernelINS_4gemm6kernel13GemmUniversalIN4cute5tupleIJiiiiEEENS1_10collective13CollectiveMmaINS1_37MainloopSm90TmaGmmaWarpSpecializedFP8ILi16ENS5_IJNS4_1CILi1EEESB_SB_EEENS1_35KernelTmaWarpSpecializedCooperativeEEENS5_IJNSA_ILi192EEENSA_ILi256EEENSA_ILi32EEEEEENS_12float_e4m3_tENS5_IJlSB_lEEESJ_SK_NS4_8TiledMMAINS4_8MMA_AtomIJNS4_4SM904GMMA31MMA_64x256x32_F32E4M3E4M3_SS_TNILNSO_7ScaleInE1ELSQ_1EEEEEENS4_6LayoutINS5_IJNSA_ILi2EEESB_SB_EEENS5_IJSB_NSA_ILi0EEESW_EEEEENS5_IJNS4_10UnderscoreESZ_SZ_EEEEENS4_13SM90_TMA_LOADENS4_14ComposedLayoutINS4_7SwizzleILi1ELi4ELi3EEENS4_18smem_ptr_flag_bitsILi8EEENST_INS5_IJNSA_ILi8EEESH_EEENS5_IJSH_SB_EEEEEEEvNS4_8identityES12_S1C_vS1D_EENS_8epilogue10collective6detail29Sm90TmaWarpSpecializedAdapterINS1G_15DefaultEpilogueISJ_SK_SK_NS1F_6thread17LinearCombinationISJ_Li1EffLNS1K_9ScaleType4KindE0ELNS_15FloatRoundStyleE2ESJ_EENS1_15EpilogueDefaultEEEEEvvEEEEvNT_6ParamsE:
        .type           _ZN7cutlass13device_kernelINS_4gemm6kernel13GemmUniversalIN4cute5tupleIJiiiiEEENS1_10collective13CollectiveMmaINS1_37MainloopSm90TmaGmmaWarpSpecializedFP8ILi16ENS5_IJNS4_1CILi1EEESB_SB_EEENS1_35KernelTmaWarpSpecializedCooperativeEEENS5_IJNSA_ILi192EEENSA_ILi256EEENSA_ILi32EEEEEENS_12float_e4m3_tENS5_IJlSB_lEEESJ_SK_NS4_8TiledMMAINS4_8MMA_AtomIJNS4_4SM904GMMA31MMA_64x256x32_F32E4M3E4M3_SS_TNILNSO_7ScaleInE1ELSQ_1EEEEEENS4_6LayoutINS5_IJNSA_ILi2EEESB_SB_EEENS5_IJSB_NSA_ILi0EEESW_EEEEENS5_IJNS4_10UnderscoreESZ_SZ_EEEEENS4_13SM90_TMA_LOADENS4_14ComposedLayoutINS4_7SwizzleILi1ELi4ELi3EEENS4_18smem_ptr_flag_bitsILi8EEENST_INS5_IJNSA_ILi8EEESH_EEENS5_IJSH_SB_EEEEEEEvNS4_8identityES12_S1C_vS1D_EENS_8epilogue10collective6detail29Sm90TmaWarpSpecializedAdapterINS1G_15DefaultEpilogueISJ_SK_SK_NS1F_6thread17LinearCombinationISJ_Li1EffLNS1K_9ScaleType4KindE0ELNS_15FloatRoundStyleE2ESJ_EENS1_15EpilogueDefaultEEEEEvvEEEEvNT_6ParamsE,@function
        .size           _ZN7cutlass13device_kernelINS_4gemm6kernel13GemmUniversalIN4cute5tupleIJiiiiEEENS1_10collective13CollectiveMmaINS1_37MainloopSm90TmaGmmaWarpSpecializedFP8ILi16ENS5_IJNS4_1CILi1EEESB_SB_EEENS1_35KernelTmaWarpSpecializedCooperativeEEENS5_IJNSA_ILi192EEENSA_ILi256EEENSA_ILi32EEEEEENS_12float_e4m3_tENS5_IJlSB_lEEESJ_SK_NS4_8TiledMMAINS4_8MMA_AtomIJNS4_4SM904GMMA31MMA_64x256x32_F32E4M3E4M3_SS_TNILNSO_7ScaleInE1ELSQ_1EEEEEENS4_6LayoutINS5_IJNSA_ILi2EEESB_SB_EEENS5_IJSB_NSA_ILi0EEESW_EEEEENS5_IJNS4_10UnderscoreESZ_SZ_EEEEENS4_13SM90_TMA_LOADENS4_14ComposedLayoutINS4_7SwizzleILi1ELi4ELi3EEENS4_18smem_ptr_flag_bitsILi8EEENST_INS5_IJNSA_ILi8EEESH_EEENS5_IJSH_SB_EEEEEEEvNS4_8identityES12_S1C_vS1D_EENS_8epilogue10collective6detail29Sm90TmaWarpSpecializedAdapterINS1G_15DefaultEpilogueISJ_SK_SK_NS1F_6thread17LinearCombinationISJ_Li1EffLNS1K_9ScaleType4KindE0ELNS_15FloatRoundStyleE2ESJ_EENS1_15EpilogueDefaultEEEEEvvEEEEvNT_6ParamsE,(.L_x_610 - _ZN7cutlass13device_kernelINS_4gemm6kernel13GemmUniversalIN4cute5tupleIJiiiiEEENS1_10collective13CollectiveMmaINS1_37MainloopSm90TmaGmmaWarpSpecializedFP8ILi16ENS5_IJNS4_1CILi1EEESB_SB_EEENS1_35KernelTmaWarpSpecializedCooperativeEEENS5_IJNSA_ILi192EEENSA_ILi256EEENSA_ILi32EEEEEENS_12float_e4m3_tENS5_IJlSB_lEEESJ_SK_NS4_8TiledMMAINS4_8MMA_AtomIJNS4_4SM904GMMA31MMA_64x256x32_F32E4M3E4M3_SS_TNILNSO_7ScaleInE1ELSQ_1EEEEEENS4_6LayoutINS5_IJNSA_ILi2EEESB_SB_EEENS5_IJSB_NSA_ILi0EEESW_EEEEENS5_IJNS4_10UnderscoreESZ_SZ_EEEEENS4_13SM90_TMA_LOADENS4_14ComposedLayoutINS4_7SwizzleILi1ELi4ELi3EEENS4_18smem_ptr_flag_bitsILi8EEENST_INS5_IJNSA_ILi8EEESH_EEENS5_IJSH_SB_EEEEEEEvNS4_8identityES12_S1C_vS1D_EENS_8epilogue10collective6detail29Sm90TmaWarpSpecializedAdapterINS1G_15DefaultEpilogueISJ_SK_SK_NS1F_6thread17LinearCombinationISJ_Li1EffLNS1K_9ScaleType4KindE0ELNS_15FloatRoundStyleE2ESJ_EENS1_15EpilogueDefaultEEEEEvvEEEEvNT_6ParamsE)
        .other          _ZN7cutlass13device_kernelINS_4gemm6kernel13GemmUniversalIN4cute5tupleIJiiiiEEENS1_10collective13CollectiveMmaINS1_37MainloopSm90TmaGmmaWarpSpecializedFP8ILi16ENS5_IJNS4_1CILi1EEESB_SB_EEENS1_35KernelTmaWarpSpecializedCooperativeEEENS5_IJNSA_ILi192EEENSA_ILi256EEENSA_ILi32EEEEEENS_12float_e4m3_tENS5_IJlSB_lEEESJ_SK_NS4_8TiledMMAINS4_8MMA_AtomIJNS4_4SM904GMMA31MMA_64x256x32_F32E4M3E4M3_SS_TNILNSO_7ScaleInE1ELSQ_1EEEEEENS4_6LayoutINS5_IJNSA_ILi2EEESB_SB_EEENS5_IJSB_NSA_ILi0EEESW_EEEEENS5_IJNS4_10UnderscoreESZ_SZ_EEEEENS4_13SM90_TMA_LOADENS4_14ComposedLayoutINS4_7SwizzleILi1ELi4ELi3EEENS4_18smem_ptr_flag_bitsILi8EEENST_INS5_IJNSA_ILi8EEESH_EEENS5_IJSH_SB_EEEEEEEvNS4_8identityES12_S1C_vS1D_EENS_8epilogue10collective6detail29Sm90TmaWarpSpecializedAdapterINS1G_15DefaultEpilogueISJ_SK_SK_NS1F_6thread17LinearCombinationISJ_Li1EffLNS1K_9ScaleType4KindE0ELNS_15FloatRoundStyleE2ESJ_EENS1_15EpilogueDefaultEEEEEvvEEEEvNT_6ParamsE,@"STO_CUDA_ENTRY STV_DEFAULT"
_ZN7cutlass13device_kernelINS_4gemm6kernel13GemmUniversalIN4cute5tupleIJiiiiEEENS1_10collective13CollectiveMmaINS1_37MainloopSm90TmaGmmaWarpSpecializedFP8ILi16ENS5_IJNS4_1CILi1EEESB_SB_EEENS1_35KernelTmaWarpSpecializedCooperativeEEENS5_IJNSA_ILi192EEENSA_ILi256EEENSA_ILi32EEEEEENS_12float_e4m3_tENS5_IJlSB_lEEESJ_SK_NS4_8TiledMMAINS4_8MMA_AtomIJNS4_4SM904GMMA31MMA_64x256x32_F32E4M3E4M3_SS_TNILNSO_7ScaleInE1ELSQ_1EEEEEENS4_6LayoutINS5_IJNSA_ILi2EEESB_SB_EEENS5_IJSB_NSA_ILi0EEESW_EEEEENS5_IJNS4_10UnderscoreESZ_SZ_EEEEENS4_13SM90_TMA_LOADENS4_14ComposedLayoutINS4_7SwizzleILi1ELi4ELi3EEENS4_18smem_ptr_flag_bitsILi8EEENST_INS5_IJNSA_ILi8EEESH_EEENS5_IJSH_SB_EEEEEEEvNS4_8identityES12_S1C_vS1D_EENS_8epilogue10collective6detail29Sm90TmaWarpSpecializedAdapterINS1G_15DefaultEpilogueISJ_SK_SK_NS1F_6thread17LinearCombinationISJ_Li1EffLNS1K_9ScaleType4KindE0ELNS_15FloatRoundStyleE2ESJ_EENS1_15EpilogueDefaultEEEEEvvEEEEvNT_6ParamsE:
[----:B------:R-:W0:Y:S02]  /*0000*/  LDC R1, c[0x0][0x28] ;  /* 0x00000a00ff017b82 */ /* 0x000e240000000800 */
[----:B0-----:R-:W-:Y:S01]  /*0010*/  VIADD R1, R1, 0xfffff970 ;  /* 0xfffff97001017836 */ /* 0x001fe20000000000 */
[----:B------:R-:W0:Y:S01]  /*0020*/  S2R R2, SR_TID.X ;  /* 0x0000000000027919 */ /* 0x000e220000002100 */
[----:B------:R-:W-:Y:S01]  /*0030*/  ELECT P0, URZ, PT ;  /* 0x00000000003f782f */ /* 0x000fe20003800000 */
[----:B------:R-:W-:Y:S01]  /*0040*/  BSSY B0, `(.L_x_0) ;  /* 0x0000015000007945 */ /* 0x000fe20003800000 */
[--C-:B0-----:R-:W-:Y:S02]  /*0050*/  SHF.R.U32.HI R0, RZ, 0x5, R2.reuse ;  /* 0x00000005ff007819 */ /* 0x101fe40000011602 */
[----:B------:R-:W-:-:S03]  /*0060*/  SHF.R.U32.HI R2, RZ, 0x7, R2 ;  /* 0x00000007ff027819 */ /* 0x000fc60000011602 */
[----:B------:R-:W0:Y:S04]  /*0070*/  SHFL.IDX PT, R3, R0, RZ, 0x1f ;  /* 0x00001fff00037589 */ /* 0x000e2800000e0000 */
[----:B------:R-:W1:Y:S01]  /*0080*/  SHFL.IDX PT, R2, R2, RZ, 0x1f ;  /* 0x00001fff02027589 */ /* 0x000e6200000e0000 */
[----:B0-----:R-:W-:Y:S02]  /*0090*/  R2UR UR4, R3 ;  /* 0x00000000030472ca */ /* 0x001fe400000e0000 */
[----:B-1----:R-:W-:-:S11]  /*00a0*/  R2UR UR6, R2 ;  /* 0x00000000020672ca */ /* 0x002fd600000e0000 */
[----:B------:R-:W-:Y:S02]  /*00b0*/  USHF.R.S32.HI UR5, URZ, 0x1f, UR4 ;  /* 0x0000001f3f057899 */ /* 0x000fe40008011404 */
[----:B------:R-:W-:Y:S02]  /*00c0*/  ISETP.NE.OR P0, PT, RZ, UR4, !P0 ;  /* 0x00000004ff007c0c */ /* 0x000fe4000c705670 */
[----:B------:R-:W-:-:S04]  /*00d0*/  ULEA.HI UR5, UR5, UR4, URZ, 0x2 ;  /* 0x0000000405057291 */ /* 0x000fc8000f8f103f */
[----:B------:R-:W-:-:S04]  /*00e0*/  ULOP3.LUT UR5, UR5, 0xfffffffc, URZ, 0xc0, !UPT ;  /* 0xfffffffc05057892 */ /* 0x000fc8000f8ec03f */
[----:B------:R-:W-:-:S03]  /*00f0*/  UIADD3 UR8, UR4, -UR5, URZ ;  /* 0x8000000504087290 */ /* 0x000fc6000fffe03f */
[----:B------:R-:W-:Y:S09]  /*0100*/  @P0 BRA `(.L_x_1) ;  /* 0x0000000000200947 */ /* 0x000ff20003800000 */
[----:B------:R-:W-:Y:S02]  /*0110*/  ULDC.64 UR4, c[0x0][0x198] ;  /* 0x0000660000047ab9 */ /* 0x000fe40000000a00 */
[----:B------:R-:W-:Y:S02]  /*0120*/  UIADD3 UR10, UP0, UR4, 0xf0, URZ ;  /* 0x000000f0040a7890 */ /* 0x000fe4000ff1e03f */
[----:B------:R-:W-:Y:S02]  /*0130*/  UIADD3 UR4, UP1, UR4, 0x1f0, URZ ;  /* 0x000001f004047890 */ /* 0x000fe4000ff3e03f */
[----:B------:R-:W-:Y:S02]  /*0140*/  UIADD3.X UR11, URZ, UR5, URZ, UP0, !UPT ;  /* 0x000000053f0b7290 */ /* 0x000fe400087fe43f */
[----:B------:R-:W-:-:S07]  /*0150*/  UIADD3.X UR5, URZ, UR5, URZ, UP1, !UPT ;  /* 0x000000053f057290 */ /* 0x000fce0008ffe43f */
[----:B------:R0:W-:Y:S02]  /*0160*/  UTMACCTL.PF [UR10] ;  /* 0x000000000a0079b9 */ /* 0x0001e40008040000 */
[----:B------:R0:W-:Y:S02]  /*0170*/  UTMACCTL.PF [UR4] ;  /* 0x00000000040079b9 */ /* 0x0001e40008040000 */
[----:B0-----:R-:W-:Y:S01]  /*0180*/  NOP ;  /* 0x0000000000007918 */ /* 0x001fe20000000000 */
.L_x_1:
[----:B------:R-:W-:Y:S05]  /*0190*/  BSYNC B0 ;  /* 0x0000000000007941 */ /* 0x000fea0003800000 */
.L_x_0:
[----:B------:R-:W0:Y:S01]  /*01a0*/  SHFL.IDX PT, R2, R0, RZ, 0x1f ;  /* 0x00001fff00027589 */ /* 0x000e2200000e0000 */
[----:B------:R-:W-:Y:S01]  /*01b0*/  UISETP.NE.AND UP0, UPT, UR8, 0x3, UPT ;  /* 0x000000030800788c */ /* 0x000fe2000bf05270 */
[----:B------:R-:W-:Y:S01]  /*01c0*/  ISETP.NE.AND P1, PT, RZ, UR6, PT ;  /* 0x00000006ff007c0c */ /* 0x000fe2000bf25270 */
[----:B------:R-:W-:Y:S02]  /*01d0*/  UIADD3 UR10, UR6, -0x1, URZ ;  /* 0xffffffff060a7890 */ /* 0x000fe4000fffe03f */
[----:B------:R-:W-:Y:S02]  /*01e0*/  UISETP.EQ.OR UP0, UPT, UR8, URZ, !UP0 ;  /* 0x0000003f0800728c */ /* 0x000fe4000c702670 */
[----:B------:R-:W-:Y:S02]  /*01f0*/  UISETP.GE.U32.AND UP1, UPT, UR10, 0x2, UPT ;  /* 0x000000020a00788c */ /* 0x000fe4000bf26070 */
[----:B------:R-:W-:-:S04]  /*0200*/  UISETP.EQ.AND UP0, UPT, UR6, URZ, UP0 ;  /* 0x0000003f0600728c */ /* 0x000fc80008702270 */
[----:B------:R-:W-:-:S04]  /*0210*/  USEL UR13, URZ, 0x1, !UP0 ;  /* 0x000000013f0d7887 */ /* 0x000fc8000c000000 */
[----:B------:R-:W-:Y:S01]  /*0220*/  USEL UR13, UR13, 0x2, UP1 ;  /* 0x000000020d0d7887 */ /* 0x000fe20008800000 */
[----:B0-----:R-:W-:-:S13]  /*0230*/  ISETP.NE.AND P0, PT, R2, RZ, PT ;  /* 0x000000ff0200720c */ /* 0x001fda0003f05270 */
[----:B------:R-:W-:Y:S05]  /*0240*/  @P0 BRA `(.L_x_2) ;  /* 0x0000000000c40947 */ /* 0x000fea0003800000 */
[----:B------:R-:W-:Y:S01]  /*0250*/  ELECT P0, URZ, PT ;  /* 0x00000000003f782f */ /* 0x000fe20003800000 */
[----:B------:R-:W-:-:S12]  /*0260*/  BSSY B0, `(.L_x_2) ;  /* 0x000002f000007945 */ /* 0x000fd80003800000 */
[----:B------:R-:W-:Y:S05]  /*0270*/  @!P0 BRA `(.L_x_3) ;  /* 0x0000000000b48947 */ /* 0x000fea0003800000 */
[----:B------:R-:W0:Y:S01]  /*0280*/  S2UR UR9, SR_CgaCtaId ;  /* 0x00000000000979c3 */ /* 0x000e220000008800 */
[----:B------:R-:W-:Y:S01]  /*0290*/  UMOV UR4, 0x400 ;  /* 0x0000040000047882 */ /* 0x000fe20000000000 */
[----:B------:R-:W-:Y:S01]  /*02a0*/  UMOV UR5, 0x1 ;  /* 0x0000000100057882 */ /* 0x000fe20000000000 */
[----:B------:R-:W-:Y:S02]  /*02b0*/  UMOV UR6, 0x100 ;  /* 0x0000010000067882 */ /* 0x000fe40000000000 */
[----:B------:R-:W-:-:S04]  /*02c0*/  UIADD3 UR6, -UR6, 0x100000, URZ ;  /* 0x0010000006067890 */ /* 0x000fc8000fffe13f */
[----:B------:R-:W-:Y:S02]  /*02d0*/  USHF.L.U32 UR7, UR6, 0xb, URZ ;  /* 0x0000000b06077899 */ /* 0x000fe4000800063f */
[----:B------:R-:W-:Y:S02]  /*02e0*/  USHF.L.U32 UR6, UR6, 0x1, URZ ;  /* 0x0000000106067899 */ /* 0x000fe4000800063f */
[----:B0-----:R-:W-:Y:S02]  /*02f0*/  ULEA UR9, UR9, UR4, 0x18 ;  /* 0x0000000409097291 */ /* 0x001fe4000f8ec03f */
[----:B------:R-:W-:-:S04]  /*0300*/  UIADD3 UR4, -UR5, 0x100000, URZ ;  /* 0x0010000005047890 */ /* 0x000fc8000fffe13f */
[----:B------:R-:W-:Y:S02]  /*0310*/  USHF.L.U32 UR5, UR4, 0xb, URZ ;  /* 0x0000000b04057899 */ /* 0x000fe4000800063f */
[----:B------:R-:W-:Y:S01]  /*0320*/  USHF.L.U32 UR4, UR4, 0x1, URZ ;  /* 0x0000000104047899 */ /* 0x000fe2000800063f */
[----:B------:R-:W0:Y:S11]  /*0330*/  FENCE.VIEW.ASYNC.S ;  /* 0x00000000000073c6 */ /* 0x000e360000000000 */
[----:B0-----:R0:W1:Y:S01]  /*0340*/  SYNCS.EXCH.64 URZ, [UR9], UR4 ;  /* 0x00000004093f75b2 */ /* 0x0010620008000100 */
[----:B------:R0:W2:Y:S01]  /*0350*/  SYNCS.EXCH.64 URZ, [UR9+0x80], UR6 ;  /* 0x00008006093f75b2 */ /* 0x0000a20008000100 */
[----:B------:R0:W3:Y:S01]  /*0360*/  SYNCS.EXCH.64 URZ, [UR9+0x8], UR4 ;  /* 0x00000804093f75b2 */ /* 0x0000e20008000100 */
[----:B------:R0:W4:Y:S01]  /*0370*/  SYNCS.EXCH.64 URZ, [UR9+0x88], UR6 ;  /* 0x00008806093f75b2 */ /* 0x0001220008000100 */
[----:B------:R0:W0:Y:S01]  /*0380*/  SYNCS.EXCH.64 URZ, [UR9+0x10], UR4 ;  /* 0x00001004093f75b2 */ /* 0x0000220008000100 */
        /* <DEDUP_REMOVED lines=27> */
[----:B-1234-:R-:W-:Y:S01]  /*0540*/  NOP ;  /* 0x0000000000007918 */ /* 0x01efe20000000000 */
.L_x_3:
[----:B0-----:R-:W-:Y:S05]  /*0550*/  BSYNC B0 ;  /* 0x0000000000007941 */ /* 0x001fea0003800000 */
.L_x_2:
[----:B------:R-:W0:Y:S01]  /*0560*/  LDC R2, c[0x0][0x65c] ;  /* 0x00019700ff027b82 */ /* 0x000e220000000800 */
[----:B------:R-:W1:Y:S01]  /*0570*/  SHFL.IDX PT, R0, R0, RZ, 0x1f ;  /* 0x00001fff00007589 */ /* 0x000e6200000e0000 */
[----:B------:R-:W-:Y:S01]  /*0580*/  ELECT P0, URZ, PT ;  /* 0x00000000003f782f */ /* 0x000fe20003800000 */
[----:B------:R-:W-:Y:S01]  /*0590*/  IMAD.MOV.U32 R3, RZ, RZ, RZ ;  /* 0x000000ffff037224 */ /* 0x000fe200078e00ff */
[----:B------:R-:W-:Y:S01]  /*05a0*/  UMOV UR4, 0x20 ;  /* 0x0000002000047882 */ /* 0x000fe20000000000 */
[----:B------:R-:W2:Y:S01]  /*05b0*/  S2R R10, SR_CTAID.Y ;  /* 0x00000000000a7919 */ /* 0x000ea20000002600 */
[----:B------:R-:W-:Y:S01]  /*05c0*/  NOP ;  /* 0x0000000000007918 */ /* 0x000fe20000000000 */
[----:B------:R-:W-:Y:S01]  /*05d0*/  NOP ;  /* 0x0000000000007918 */ /* 0x000fe20000000000 */
[----:B0-----:R-:W-:Y:S02]  /*05e0*/  ISETP.NE.AND P4, PT, R2, 0x1, PT ;  /* 0x000000010200780c */ /* 0x001fe40003f85270 */
[----:B------:R-:W0:Y:S01]  /*05f0*/  S2R R2, SR_CTAID.X ;  /* 0x0000000000027919 */ /* 0x000e220000002500 */
[----:B-1----:R-:W-:-:S10]  /*0600*/  ISETP.NE.OR P0, PT, R0, RZ, !P0 ;  /* 0x000000ff0000720c */ /* 0x002fd40004705670 */
[----:B------:R-:W0:Y:S01]  /*0610*/  @P4 LDC R7, c[0x0][0x10] ;  /* 0x00000400ff074b82 */ /* 0x000e220000000800 */
[----:B--2---:R-:W-:Y:S02]  /*0620*/  @P4 IMAD.MOV.U32 R4, RZ, RZ, R10 ;  /* 0x000000ffff044224 */ /* 0x004fe400078e000a */
[----:B------:R-:W-:Y:S01]  /*0630*/  VOTEU.ALL UP0, P0 ;  /* 0x00000000003f7886 */ /* 0x000fe20000000000 */
[----:B------:R-:W-:Y:S01]  /*0640*/  @P4 IMAD.MOV.U32 R5, RZ, RZ, RZ ;  /* 0x000000ffff054224 */ /* 0x000fe200078e00ff */
[----:B------:R-:W-:Y:S01]  /*0650*/  VOTEU.ALL UP1, P0 ;  /* 0x00000000003f7886 */ /* 0x000fe20000020000 */
[----:B------:R-:W-:Y:S02]  /*0660*/  @P4 IMAD.MOV.U32 R11, RZ, RZ, RZ ;  /* 0x000000ffff0b4224 */ /* 0x000fe400078e00ff */
[----:B------:R-:W1:Y:S01]  /*0670*/  @!P4 LDC R9, c[0x0][0xc] ;  /* 0x00000300ff09cb82 */ /* 0x000e620000000800 */
[----:B------:R-:W-:Y:S01]  /*0680*/  @!UP0 UMOV UR6, 0x400 ;  /* 0x0000040000068882 */ /* 0x000fe20000000000 */
[----:B------:R-:W-:-:S04]  /*0690*/  @!UP0 UIADD3 UR4, -UR4, 0x100000, URZ ;  /* 0x0010000004048890 */ /* 0x000fc8000fffe13f */
[----:B------:R-:W-:Y:S02]  /*06a0*/  @!UP0 USHF.L.U32 UR5, UR4, 0xb, URZ ;  /* 0x0000000b04058899 */ /* 0x000fe4000800063f */
[----:B------:R-:W-:Y:S01]  /*06b0*/  @!UP0 USHF.L.U32 UR4, UR4, 0x1, URZ ;  /* 0x0000000104048899 */ /* 0x000fe2000800063f */
[----:B------:R-:W2:Y:S01]  /*06c0*/  @!UP0 S2UR UR7, SR_CgaCtaId ;  /* 0x00000000000789c3 */ /* 0x000ea20000008800 */
[----:B0-----:R-:W-:-:S04]  /*06d0*/  @P4 IMAD.WIDE.U32 R6, R2, R7, R4 ;  /* 0x0000000702064225 */ /* 0x001fc800078e0004 */
[----:B------:R-:W-:Y:S02]  /*06e0*/  @P4 IMAD.MOV.U32 R14, RZ, RZ, R6 ;  /* 0x000000ffff0e4224 */ /* 0x000fe400078e0006 */
[----:B------:R-:W-:Y:S02]  /*06f0*/  @P4 IMAD.IADD R15, R7, 0x1, R11 ;  /* 0x00000001070f4824 */ /* 0x000fe400078e020b */
[----:B-1----:R-:W-:-:S04]  /*0700*/  @!P4 IMAD.WIDE.U32 R4, R9, R10, R2 ;  /* 0x0000000a0904c225 */ /* 0x002fc800078e0002 */
[----:B------:R-:W-:Y:S02]  /*0710*/  @!P4 IMAD.MOV.U32 R14, RZ, RZ, R4 ;  /* 0x000000ffff0ec224 */ /* 0x000fe400078e0004 */
[----:B------:R-:W-:Y:S01]  /*0720*/  @!P4 IMAD.MOV.U32 R15, RZ, RZ, R5 ;  /* 0x000000ffff0fc224 */ /* 0x000fe200078e0005 */
[----:B--2---:R-:W-:Y:S02]  /*0730*/  @!UP0 ULEA UR6, UR7, UR6, 0x18 ;  /* 0x0000000607068291 */ /* 0x004fe4000f8ec03f */
[----:B------:R0:W-:Y:S01]  /*0740*/  STL [R1+0x47c], R14 ;  /* 0x00047c0e01007387 */ /* 0x0001e20000100800 */
[----:B------:R-:W-:-:S03]  /*0750*/  VOTEU.ALL UP0, P0 ;  /* 0x00000000003f7886 */ /* 0x000fc60000000000 */
[----:B------:R0:W-:Y:S04]  /*0760*/  STL [R1+0x478], R15 ;  /* 0x0004780f01007387 */ /* 0x0001e80000100800 */
[----:B------:R-:W1:Y:S02]  /*0770*/  FENCE.VIEW.ASYNC.S ;  /* 0x00000000000073c6 */ /* 0x000e640000000000 */
[----:B-1----:R0:W1:Y:S01]  /*0780*/  @!UP0 SYNCS.EXCH.64 URZ, [UR6+0x110], UR4 ;  /* 0x00011004063f85b2 */ /* 0x0020620008000100 */
[----:B------:R0:W1:Y:S01]  /*0790*/  @!UP1 SYNCS.EXCH.64 URZ, [UR6+0x118], UR4 ;  /* 0x00011804063f95b2 */ /* 0x0000620008000100 */
[----:B------:R-:W-:Y:S01]  /*07a0*/  NOP ;  /* 0x0000000000007918 */ /* 0x000fe20000000000 */
[----:B-1----:R-:W-:Y:S06]  /*07b0*/  BAR.SYNC.DEFER_BLOCKING 0x0 ;  /* 0x0000000000007b1d */ /* 0x002fec0000010000 */
[----:B0-----:R-:W-:Y:S05]  /*07c0*/  @!P1 BRA `(.L_x_4) ;  /* 0x0000021c00049947 */ /* 0x001fea0003800000 */
[----:B------:R-:W-:-:S06]  /*07d0*/  UISETP.GT.U32.AND UP0, UPT, UR10, 0x1, UPT ;  /* 0x000000010a00788c */ /* 0x000fcc000bf04070 */
[----:B------:R-:W-:-:S13]  /*07e0*/  PLOP3.LUT P0, PT, PT, PT, UP0, 0x80, 0x0 ;  /* 0x000000000000781c */ /* 0x000fda0003f0f008 */
[----:B------:R-:W-:Y:S05]  /*07f0*/  @P0 EXIT ;  /* 0x000000000000094d */ /* 0x000fea0003800000 */
[----:B------:R-:W-:Y:S01]  /*0800*/  IMAD.MOV.U32 R5, RZ, RZ, -0x1 ;  /* 0xffffffffff057424 */ /* 0x000fe200078e00ff */
[----:B------:R-:W-:Y:S01]  /*0810*/  ULDC.64 UR4, c[0x0][0x650] ;  /* 0x0001940000047ab9 */ /* 0x000fe20000000a00 */
[----:B------:R-:W-:Y:S01]  /*0820*/  IMAD.MOV.U32 R4, RZ, RZ, -0x1 ;  /* 0xffffffffff047424 */ /* 0x000fe200078e00ff */
[----:B------:R-:W-:Y:S01]  /*0830*/  ISETP.GE.U32.AND P0, PT, R14, UR4, PT ;  /* 0x000000040e007c0c */ /* 0x000fe2000bf06070 */
[----:B------:R-:W-:Y:S01]  /*0840*/  UMOV UR14, 0xffffffff ;  /* 0xffffffff000e7882 */ /* 0x000fe20000000000 */
[----:B------:R0:W-:Y:S01]  /*0850*/  STL [R1+0x484], R5 ;  /* 0x0004840501007387 */ /* 0x0001e20000100800 */
[----:B------:R-:W-:Y:S02]  /*0860*/  PRMT R0, RZ, 0x7610, R0 ;  /* 0x00007610ff007816 */ /* 0x000fe40000000000 */
[----:B------:R-:W-:Y:S01]  /*0870*/  ISETP.GE.U32.AND.EX P0, PT, R15, UR5, PT, P0 ;  /* 0x000000050f007c0c */ /* 0x000fe2000bf06100 */
[----:B------:R0:W-:-:S12]  /*0880*/  STL [R1+0x480], R4 ;  /* 0x0004800401007387 */ /* 0x0001d80000100800 */
[----:B0-----:R-:W-:Y:S05]  /*0890*/  @P0 BRA `(.L_x_5) ;  /* 0x00000004006c0947 */ /* 0x001fea0003800000 */
[----:B------:R-:W-:Y:S01]  /*08a0*/  ULDC.64 UR14, c[0x0][0x628] ;  /* 0x00018a00000e7ab9 */ /* 0x000fe20000000a00 */
[----:B------:R-:W0:Y:S01]  /*08b0*/  LDC.64 R12, c[0x0][0x620] ;  /* 0x00018800ff0c7b82 */ /* 0x000e220000000a00 */
[----:B------:R-:W-:Y:S01]  /*08c0*/  ISETP.NE.U32.AND P0, PT, RZ, UR14, PT ;  /* 0x0000000eff007c0c */ /* 0x000fe2000bf05070 */
[----:B------:R-:W-:Y:S01]  /*08d0*/  ULDC UR11, c[0x0][0x630] ;  /* 0x00018c00000b7ab9 */ /* 0x000fe20000000800 */
[----:B------:R-:W-:Y:S02]  /*08e0*/  R2UR UR4, R14 ;  /* 0x000000000e0472ca */ /* 0x000fe400000e0000 */
[----:B------:R-:W-:Y:S02]  /*08f0*/  ISETP.NE.AND.EX P0, PT, RZ, UR15, PT, P0 ;  /* 0x0000000fff007c0c */ /* 0x000fe4000bf05300 */
[----:B------:R-:W-:-:S11]  /*0900*/  R2UR UR5, R15 ;  /* 0x000000000f0572ca */ /* 0x000fd600000e0000 */
[----:B------:R-:W-:Y:S05]  /*0910*/  @!P0 BRA `(.L_x_6) ;  /* 0x0000000000308947 */ /* 0x000fea0003800000 */
[----:B------:R-:W-:Y:S01]  /*0920*/  R2UR UR4, R14 ;  /* 0x000000000e0472ca */ /* 0x000fe200000e0000 */
[----:B------:R-:W-:Y:S01]  /*0930*/  ULDC UR8, c[0x0][0x634] ;  /* 0x00018d0000087ab9 */ /* 0x000fe20000000800 */
[----:B------:R-:W-:-:S11]  /*0940*/  R2UR UR10, R15 ;  /* 0x000000000f0a72ca */ /* 0x000fd600000e0000 */
[----:B------:R-:W-:-:S04]  /*0950*/  UIADD3 UR8, UP0, UR4, UR8, URZ ;  /* 0x0000000804087290 */ /* 0x000fc8000ff1e03f */
[----:B------:R-:W-:-:S04]  /*0960*/  UIADD3.X UR10, URZ, UR10, URZ, UP0, !UPT ;  /* 0x0000000a3f0a7290 */ /* 0x000fc800087fe43f */
[----:B------:R-:W-:-:S04]  /*0970*/  UIMAD.WIDE.U32 UR4, UR10, UR14, URZ ;  /* 0x0000000e0a0472a5 */ /* 0x000fc8000f8e003f */
[----:B------:R-:W-:Y:S02]  /*0980*/  UIMAD.WIDE.U32 UR6, UP0, UR8, UR15, UR4 ;  /* 0x0000000f080672a5 */ /* 0x000fe4000f800004 */
[----:B------:R-:W-:Y:S02]  /*0990*/  UIMAD.WIDE.U32 UR4, UR8, UR14, URZ ;  /* 0x0000000e080472a5 */ /* 0x000fe4000f8e003f */
[----:B------:R-:W-:Y:S02]  /*09a0*/  UIADD3.X UR9, URZ, URZ, URZ, UP0, !UPT ;  /* 0x0000003f3f097290 */ /* 0x000fe400087fe43f */
[----:B------:R-:W-:Y:S01]  /*09b0*/  UIADD3 URZ, UP0, UR5, UR6, URZ ;  /* 0x00000006053f7290 */ /* 0x000fe2000ff1e03f */
[----:B------:R-:W-:-:S03]  /*09c0*/  UMOV UR8, UR7 ;  /* 0x0000000700087c82 */ /* 0x000fc60008000000 */
[----:B------:R-:W-:-:S12]  /*09d0*/  UIMAD.WIDE.U32.X UR4, UR10, UR15, UR8, UP0 ;  /* 0x0000000f0a0472a5 */ /* 0x000fd800080e0408 */
.L_x_6:
[----:B------:R-:W-:Y:S01]  /*09e0*/  USHF.R.U64 UR14, UR4, UR11, UR5 ;  /* 0x0000000b040e7299 */ /* 0x000fe20008001205 */
[----:B------:R-:W1:Y:S01]  /*09f0*/  LDC R8, c[0x0][0x618] ;  /* 0x00018600ff087b82 */ /* 0x000e620000000800 */
[----:B------:R-:W-:Y:S01]  /*0a00*/  USHF.R.U32.HI UR4, URZ, UR11, UR5 ;  /* 0x0000000b3f047299 */ /* 0x000fe20008011605 */
[----:B------:R-:W-:Y:S01]  /*0a10*/  I2FP.F32.U32 R0, R2 ;  /* 0x0000000200007245 */ /* 0x000fe20000201000 */
[----:B------:R-:W-:Y:S01]  /*0a20*/  IMAD.MOV.U32 R4, RZ, RZ, R14 ;  /* 0x000000ffff047224 */ /* 0x000fe200078e000e */
[----:B------:R-:W-:Y:S01]  /*0a30*/  ULDC UR5, c[0x0][0x150] ;  /* 0x0000540000057ab9 */ /* 0x000fe20000000800 */
[----:B------:R-:W-:Y:S01]  /*0a40*/  IADD3 R7, P0, RZ, -UR14, RZ ;  /* 0x8000000eff077c10 */ /* 0x000fe2000ff1e0ff */
[----:B------:R-:W-:Y:S02]  /*0a50*/  IMAD.MOV.U32 R5, RZ, RZ, R15 ;  /* 0x000000ffff057224 */ /* 0x000fe400078e000f */
[----:B------:R-:W-:Y:S01]  /*0a60*/  FMUL R0, R0, UR5 ;  /* 0x0000000500007c20 */ /* 0x000fe20008400000 */
[----:B------:R-:W2:Y:S01]  /*0a70*/  LDC.64 R20, c[0x0][0x640] ;  /* 0x00019000ff147b82 */ /* 0x000ea20000000a00 */
[----:B------:R-:W-:Y:S01]  /*0a80*/  IMAD.X R9, RZ, RZ, ~UR4, P0 ;  /* 0x80000004ff097e24 */ /* 0x000fe200080e06ff */
[----:B------:R-:W-:Y:S01]  /*0a90*/  ULDC UR4, c[0x0][0x154] ;  /* 0x0000550000047ab9 */ /* 0x000fe20000000800 */
[----:B0-----:R-:W-:-:S02]  /*0aa0*/  IMAD.WIDE.U32 R4, R7, R12, R4 ;  /* 0x0000000c07047225 */ /* 0x001fc400078e0004 */
[----:B------:R-:W0:Y:S02]  /*0ab0*/  F2I.U32.TRUNC.NTZ R0, R0 ;  /* 0x0000000000007305 */ /* 0x000e24000020f000 */
[----:B------:R-:W-:Y:S01]  /*0ac0*/  IMAD R6, R9, R12, RZ ;  /* 0x0000000c09067224 */ /* 0x000fe200078e02ff */
[----:B------:R-:W3:Y:S03]  /*0ad0*/  LDC R3, c[0x0][0x144] ;  /* 0x00005100ff037b82 */ /* 0x000ee60000000800 */
[----:B------:R-:W-:-:S04]  /*0ae0*/  IMAD R7, R7, R13, R6 ;  /* 0x0000000d07077224 */ /* 0x000fc800078e0206 */
[----:B------:R-:W-:Y:S01]  /*0af0*/  IMAD.IADD R5, R5, 0x1, R7 ;  /* 0x0000000105057824 */ /* 0x000fe200078e0207 */
[----:B------:R-:W4:Y:S01]  /*0b00*/  LDC R14, c[0x0][0x608] ;  /* 0x00018200ff0e7b82 */ /* 0x000f220000000800 */
[----:B------:R-:W-:Y:S02]  /*0b10*/  IMAD.MOV.U32 R7, RZ, RZ, -0x1 ;  /* 0xffffffffff077424 */ /* 0x000fe400078e00ff */
[----:B0-----:R-:W-:Y:S01]  /*0b20*/  IMAD.MOV R6, RZ, RZ, -R0 ;  /* 0x000000ffff067224 */ /* 0x001fe200078e0a00 */
[----:B-1----:R-:W-:Y:S02]  /*0b30*/  SHF.R.U64 R12, R4, R8, R5 ;  /* 0x00000008040c7219 */ /* 0x002fe40000001205 */
[----:B------:R-:W-:Y:S02]  /*0b40*/  I2FP.F32.U32 R4, R10 ;  /* 0x0000000a00047245 */ /* 0x000fe40000201000 */
[----:B------:R-:W0:Y:S01]  /*0b50*/  LDC R18, c[0x0][0x658] ;  /* 0x00019600ff127b82 */ /* 0x000e220000000800 */
[----:B--2---:R-:W-:-:S02]  /*0b60*/  ISETP.NE.U32.AND P0, PT, R20, RZ, PT ;  /* 0x000000ff1400720c */ /* 0x004fc40003f05070 */
[----:B------:R-:W-:Y:S01]  /*0b70*/  FMUL R4, R4, UR4 ;  /* 0x0000000404047c20 */ /* 0x000fe20008400000 */
[----:B------:R-:W-:Y:S02]  /*0b80*/  SHF.R.U32.HI R5, RZ, R8, R5 ;  /* 0x00000008ff057219 */ /* 0x000fe40000011605 */
[----:B------:R-:W-:Y:S01]  /*0b90*/  ISETP.NE.AND.EX P0, PT, R21, RZ, PT, P0 ;  /* 0x000000ff1500720c */ /* 0x000fe20003f05300 */
[----:B------:R1:W2:Y:S01]  /*0ba0*/  F2I.U32.TRUNC.NTZ R11, R4 ;  /* 0x00000004000b7305 */ /* 0x0002a2000020f000 */
[----:B------:R-:W1:Y:S01]  /*0bb0*/  LDC R13, c[0x0][0x148] ;  /* 0x00005200ff0d7b82 */ /* 0x000e620000000800 */
[----:B---3--:R-:W-:-:S07]  /*0bc0*/  IMAD R0, R3, R6, R2 ;  /* 0x0000000603007224 */ /* 0x008fce00078e0202 */
[----:B------:R-:W3:Y:S01]  /*0bd0*/  LDC R16, c[0x0][0x600] ;  /* 0x00018000ff107b82 */ /* 0x000ee20000000800 */
[-CC-:B----4-:R-:W-:Y:S02]  /*0be0*/  SHF.R.U64 R24, R12, R14.reuse, R5.reuse ;  /* 0x0000000e0c187219 */ /* 0x190fe40000001205 */
[----:B------:R-:W-:Y:S01]  /*0bf0*/  SHF.R.U32.HI R3, RZ, R14, R5 ;  /* 0x0000000eff037219 */ /* 0x000fe20000011605 */
[----:B------:R-:W-:-:S04]  /*0c00*/  IMAD.MOV.U32 R5, RZ, RZ, 0x1 ;  /* 0x00000001ff057424 */ /* 0x000fc800078e00ff */
[----:B------:R-:W4:Y:S01]  /*0c10*/  LDC R17, c[0x0][0x648] ;  /* 0x00019200ff117b82 */ /* 0x000f220000000800 */
[-C--:B0-----:R-:W-:Y:S02]  /*0c20*/  SHF.L.U32 R2, R7, R18.reuse, RZ ;  /* 0x0000001207027219 */ /* 0x081fe400000006ff */
[--C-:B------:R-:W-:Y:S02]  /*0c30*/  SHF.R.U64 R14, R24, R18, R3.reuse ;  /* 0x00000012180e7219 */ /* 0x100fe40000001203 */
[----:B------:R-:W-:Y:S02]  /*0c40*/  LOP3.LUT R9, RZ, R2, RZ, 0x33, !PT ;  /* 0x00000002ff097212 */ /* 0x000fe400078e33ff */
[-C--:B------:R-:W-:Y:S01]  /*0c50*/  SHF.R.U32.HI R3, RZ, R18.reuse, R3 ;  /* 0x00000012ff037219 */ /* 0x080fe20000011603 */
[----:B------:R-:W0:Y:S01]  /*0c60*/  LDC R19, c[0x0][0x638] ;  /* 0x00018e00ff137b82 */ /* 0x000e220000000800 */
[----:B------:R-:W-:Y:S01]  /*0c70*/  SHF.L.U32 R8, R5, R18, RZ ;  /* 0x0000001205087219 */ /* 0x000fe200000006ff */
[----:B------:R-:W-:-:S06]  /*0c80*/  IMAD.MOV.U32 R2, RZ, RZ, R14 ;  /* 0x000000ffff027224 */ /* 0x000fcc00078e000e */
[----:B------:R-:W0:Y:S01]  /*0c90*/  LDC R22, c[0x0][0x610] ;  /* 0x00018400ff167b82 */ /* 0x000e220000000800 */
[----:B-12---:R-:W-:Y:S05]  /*0ca0*/  @!P0 BRA `(.L_x_7) ;  /* 0x0000000000288947 */ /* 0x006fea0003800000 */
[----:B------:R-:W1:Y:S02]  /*0cb0*/  LDC R7, c[0x0][0x64c] ;  /* 0x00019300ff077b82 */ /* 0x000e640000000800 */
[----:B-1----:R-:W-:-:S05]  /*0cc0*/  IADD3 R7, P0, R14, R7, RZ ;  /* 0x000000070e077210 */ /* 0x002fca0007f1e0ff */
[----:B------:R-:W-:-:S04]  /*0cd0*/  IMAD.X R15, RZ, RZ, R3, P0 ;  /* 0x000000ffff0f7224 */ /* 0x000fc800000e0603 */
[----:B------:R-:W-:-:S04]  /*0ce0*/  IMAD.WIDE.U32 R2, R15, R20, RZ ;  /* 0x000000140f027225 */ /* 0x000fc800078e00ff */
[----:B------:R-:W-:-:S04]  /*0cf0*/  IMAD.WIDE.U32 R4, P0, R7, R21, R2 ;  /* 0x0000001507047225 */ /* 0x000fc80007800002 */
[----:B------:R-:W-:-:S04]  /*0d00*/  IMAD.WIDE.U32 R2, R7, R20, RZ ;  /* 0x0000001407027225 */ /* 0x000fc800078e00ff */
[----:B------:R-:W-:Y:S01]  /*0d10*/  IMAD.X R7, RZ, RZ, RZ, P0 ;  /* 0x000000ffff077224 */ /* 0x000fe200000e06ff */
[----:B------:R-:W-:Y:S01]  /*0d20*/  IADD3 RZ, P0, R3, R4, RZ ;  /* 0x0000000403ff7210 */ /* 0x000fe20007f1e0ff */
[----:B------:R-:W-:-:S04]  /*0d30*/  IMAD.MOV.U32 R6, RZ, RZ, R5 ;  /* 0x000000ffff067224 */ /* 0x000fc800078e0005 */
[----:B------:R-:W-:-:S08]  /*0d40*/  IMAD.WIDE.U32.X R2, R15, R21, R6, P0 ;  /* 0x000000150f027225 */ /* 0x000fd000000e0406 */
.L_x_7:
[----:B----4-:R-:W-:Y:S01]  /*0d50*/  SHF.R.U64 R2, R2, R17, R3 ;  /* 0x0000001102027219 */ /* 0x010fe20000001203 */
[----:B---3--:R-:W-:Y:S01]  /*0d60*/  VIADD R3, R16, 0xffffffff ;  /* 0xffffffff10037836 */ /* 0x008fe20000000000 */
[----:B------:R-:W-:Y:S01]  /*0d70*/  LOP3.LUT R9, R24, R9, RZ, 0xc0, !PT ;  /* 0x0000000918097212 */ /* 0x000fe200078ec0ff */
[----:B------:R-:W-:Y:S02]  /*0d80*/  IMAD.MOV R11, RZ, RZ, -R11 ;  /* 0x000000ffff0b7224 */ /* 0x000fe400078e0a0b */
[----:B------:R-:W-:Y:S01]  /*0d90*/  IMAD.MOV R4, RZ, RZ, -R2 ;  /* 0x000000ffff047224 */ /* 0x000fe200078e0a02 */
[----:B------:R-:W-:Y:S01]  /*0da0*/  LOP3.LUT R12, R12, R3, RZ, 0xc0, !PT ;  /* 0x000000030c0c7212 */ /* 0x000fe200078ec0ff */
[----:B------:R-:W-:Y:S02]  /*0db0*/  @P4 IMAD R0, R13, R11, R10 ;  /* 0x0000000b0d004224 */ /* 0x000fe400078e020a */
[----:B------:R-:W-:Y:S02]  /*0dc0*/  IMAD R9, R8, R2, R9 ;  /* 0x0000000208097224 */ /* 0x000fe400078e0209 */
[----:B0-----:R-:W-:-:S02]  /*0dd0*/  IMAD R3, R4, R19, R14 ;  /* 0x0000001304037224 */ /* 0x001fc400078e020e */
[----:B------:R-:W-:Y:S02]  /*0de0*/  IMAD R2, R9, R22, R0 ;  /* 0x0000001609027224 */ /* 0x000fe400078e0200 */
[----:B------:R-:W-:Y:S02]  /*0df0*/  IMAD R3, R3, R16, R12 ;  /* 0x0000001003037224 */ /* 0x000fe400078e020c */
[----:B------:R-:W-:-:S03]  /*0e00*/  IMAD.MOV.U32 R0, RZ, RZ, 0x1 ;  /* 0x00000001ff007424 */ /* 0x000fc600078e00ff */
[----:B------:R-:W-:Y:S02]  /*0e10*/  SEL R4, R3, R2, !P4 ;  /* 0x0000000203047207 */ /* 0x000fe40006000000 */
[----:B------:R-:W-:-:S03]  /*0e20*/  SEL R2, R2, R3, !P4 ;  /* 0x0000000302027207 */ /* 0x000fc60006000000 */
[----:B------:R0:W-:Y:S04]  /*0e30*/  STL [R1+0x480], R4 ;  /* 0x0004800401007387 */ /* 0x0001e80000100800 */
[----:B------:R0:W-:Y:S02]  /*0e40*/  STL [R1+0x484], R2 ;  /* 0x0004840201007387 */ /* 0x0001e40000100800 */
.L_x_5:
[----:B------:R-:W-:-:S08]  /*0e50*/  NOP ;  /* 0x0000000000007918 */ /* 0x000fd00000000000 */
[----:B------:R-:W1:Y:S02]  /*0e60*/  USETMAXREG.TRY_ALLOC.CTAPOOL UP0, 0xe8 ;  /* 0x000000e8000079c8 */ /* 0x000e640008000600 */
[----:B-1----:R-:W-:-:S13]  /*0e70*/  PLOP3.LUT P0, PT, PT, PT, UP0, 0x80, 0x0 ;  /* 0x000000000000781c */ /* 0x002fda0003f0f008 */
[----:B------:R-:W-:Y:S05]  /*0e80*/  @!P0 BRA `(.L_x_5) ;  /* 0xfffffffc00f08947 */ /* 0x000fea000383ffff */
[----:B------:R-:W-:Y:S01]  /*0e90*/  ULDC.64 UR4, c[0x0][0x598] ;  /* 0x0001660000047ab9 */ /* 0x000fe20000000a00 */
[----:B------:R-:W-:Y:S01]  /*0ea0*/  ULDC.64 UR18, c[0x0][0x208] ;  /* 0x0000820000127ab9 */ /* 0x000fe20000000a00 */
[----:B------:R-:W-:-:S04]  /*0eb0*/  ISETP.NE.U32.AND P0, PT, RZ, UR4, PT ;  /* 0x00000004ff007c0c */ /* 0x000fc8000bf05070 */
[----:B------:R-:W-:-:S13]  /*0ec0*/  ISETP.NE.AND.EX P0, PT, RZ, UR5, PT, P0 ;  /* 0x00000005ff007c0c */ /* 0x000fda000bf05300 */
[----:B------:R-:W-:Y:S05]  /*0ed0*/  @!P0 BRA `(.L_x_8) ;  /* 0x0000000000208947 */ /* 0x000fea0003800000 */
[----:B0-----:R-:W0:Y:S02]  /*0ee0*/  LDC.64 R2, c[0x0][0x598] ;  /* 0x00016600ff027b82 */ /* 0x001e240000000a00 */
[----:B0-----:R-:W2:Y:S02]  /*0ef0*/  LDG.E.64 R2, desc[UR18][R2.64] ;  /* 0x0000001202027981 */ /* 0x001ea4000c1e1b00 */
[----:B--2---:R-:W-:-:S04]  /*0f00*/  ISETP.NE.U32.AND P0, PT, R2, RZ, PT ;  /* 0x000000ff0200720c */ /* 0x004fc80003f05070 */
[----:B------:R-:W-:-:S13]  /*0f10*/  ISETP.NE.AND.EX P0, PT, R3, RZ, PT, P0 ;  /* 0x000000ff0300720c */ /* 0x000fda0003f05300 */
[----:B------:R-:W-:Y:S05]  /*0f20*/  @!P0 BRA `(.L_x_8) ;  /* 0x00000000000c8947 */ /* 0x000fea0003800000 */
[----:B------:R-:W2:Y:S02]  /*0f30*/  LD.E R2, desc[UR18][R2.64] ;  /* 0x0000001202027980 */ /* 0x000ea4000c101900 */
[----:B--2---:R-:W-:Y:S01]  /*0f40*/  R2UR UR20, R2 ;  /* 0x00000000021472ca */ /* 0x004fe200000e0000 */
[----:B------:R-:W-:-:S14]  /*0f50*/  BRA `(.L_x_9) ;  /* 0x0000000000247947 */ /* 0x000fdc0003800000 */
.L_x_8:
[----:B------:R-:W-:Y:S02]  /*0f60*/  ULDC.64 UR4, c[0x0][0x588] ;  /* 0x0001620000047ab9 */ /* 0x000fe40000000a00 */
[----:B------:R-:W-:-:S04]  /*0f70*/  ISETP.NE.U32.AND P0, PT, RZ, UR4, PT ;  /* 0x00000004ff007c0c */ /* 0x000fc8000bf05070 */
[----:B------:R-:W-:-:S13]  /*0f80*/  ISETP.NE.AND.EX P0, PT, RZ, UR5, PT, P0 ;  /* 0x00000005ff007c0c */ /* 0x000fda000bf05300 */
[----:B------:R-:W-:Y:S05]  /*0f90*/  @!P0 BRA `(.L_x_10) ;  /* 0x0000000000108947 */ /* 0x000fea0003800000 */
[----:B0-----:R-:W0:Y:S02]  /*0fa0*/  LDC.64 R2, c[0x0][0x588] ;  /* 0x00016200ff027b82 */ /* 0x001e240000000a00 */
[----:B0-----:R-:W2:Y:S02]  /*0fb0*/  LDG.E R2, desc[UR18][R2.64] ;  /* 0x0000001202027981 */ /* 0x001ea4000c1e1900 */
[----:B--2---:R-:W-:Y:S01]  /*0fc0*/  R2UR UR20, R2 ;  /* 0x00000000021472ca */ /* 0x004fe200000e0000 */
[----:B------:R-:W-:-:S14]  /*0fd0*/  BRA `(.L_x_9) ;  /* 0x0000000000047947 */ /* 0x000fdc0003800000 */
.L_x_10:
[----:B------:R-:W-:-:S05]  /*0fe0*/  ULDC UR20, c[0x0][0x580] ;  /* 0x0001600000147ab9 */ /* 0x000fca0000000800 */
.L_x_9:
[----:B------:R-:W-:Y:S02]  /*0ff0*/  ULDC.64 UR4, c[0x0][0x5a0] ;  /* 0x0001680000047ab9 */ /* 0x000fe40000000a00 */
        /* <DEDUP_REMOVED lines=11> */
.L_x_11:
        /* <DEDUP_REMOVED lines=8> */
.L_x_13:
[----:B------:R-:W-:-:S05]  /*1130*/  ULDC UR21, c[0x0][0x584] ;  /* 0x0001610000157ab9 */ /* 0x000fca0000000800 */
.L_x_12:
[----:B------:R-:W-:-:S13]  /*1140*/  LOP3.LUT P0, RZ, R0, 0xff, RZ, 0xc0, !PT ;  /* 0x000000ff00ff7812 */ /* 0x000fda000780c0ff */
[----:B------:R-:W-:Y:S05]  /*1150*/  @!P0 EXIT ;  /* 0x000000000000894d */ /* 0x000fea0003800000 */
[----:B------:R-:W-:Y:S01]  /*1160*/  ULDC UR4, c[0x0][0x28c] ;  /* 0x0000a30000047ab9 */ /* 0x000fe20000000800 */
[----:B------:R-:W-:Y:S02]  /*1170*/  ULOP3.LUT UR22, UR13, 0x1, URZ, 0xfc, !UPT ;  /* 0x000000010d167892 */ /* 0x000fe4000f8efc3f */
[----:B------:R-:W-:-:S04]  /*1180*/  UIADD3 UR4, UR4, 0x1f, URZ ;  /* 0x0000001f04047890 */ /* 0x000fc8000fffe03f */
[----:B------:R-:W-:-:S04]  /*1190*/  USHF.R.S32.HI UR5, URZ, 0x1f, UR4 ;  /* 0x0000001f3f057899 */ /* 0x000fc80008011404 */
[----:B------:R-:W-:-:S03]  /*11a0*/  ULEA.HI UR5, UR5, UR4, URZ, 0x5 ;  /* 0x0000000405057291 */ /* 0x000fc6000f8f283f */
[----:B------:R-:W-:Y:S01]  /*11b0*/  UMOV UR4, URZ ;  /* 0x0000003f00047c82 */ /* 0x000fe20008000000 */
[----:B------:R-:W-:-:S03]  /*11c0*/  USHF.R.S32.HI UR12, URZ, 0x5, UR5 ;  /* 0x000000053f0c7899 */ /* 0x000fc60008011405 */
[----:B------:R-:W-:-:S09]  /*11d0*/  UMOV UR5, URZ ;  /* 0x0000003f00057c82 */ /* 0x000fd20008000000 */
.L_x_550:
[----:B------:R-:W-:Y:S01]  /*11e0*/  STL [R1+0x474], RZ ;  /* 0x000474ff01007387 */ /* 0x000fe20000100800 */
[----:B-1----:R-:W1:Y:S01]  /*11f0*/  S2UR UR11, SR_CgaCtaId ;  /* 0x00000000000b79c3 */ /* 0x002e620000008800 */
[----:B------:R-:W-:Y:S01]  /*1200*/  UMOV UR15, 0x400 ;  /* 0x00000400000f7882 */ /* 0x000fe20000000000 */
[----:B------:R-:W-:Y:S01]  /*1210*/  UMOV UR6, URZ ;  /* 0x0000003f00067c82 */ /* 0x000fe20008000000 */
[----:B------:R-:W-:Y:S01]  /*1220*/  STL [R1+0x470], RZ ;  /* 0x000470ff01007387 */ /* 0x000fe20000100800 */
[----:B------:R-:W-:Y:S01]  /*1230*/  UMOV UR7, URZ ;  /* 0x0000003f00077c82 */ /* 0x000fe20008000000 */
[----:B------:R-:W-:Y:S01]  /*1240*/  UMOV UR8, URZ ;  /* 0x0000003f00087c82 */ /* 0x000fe20008000000 */
[----:B------:R-:W-:Y:S01]  /*1250*/  UMOV UR17, UR5 ;  /* 0x0000000500117c82 */ /* 0x000fe20008000000 */
[----:B------:R-:W-:Y:S01]  /*1260*/  STL [R1+0x46c], RZ ;  /* 0x00046cff01007387 */ /* 0x000fe20000100800 */
[----:B0-2---:R-:W0:Y:S01]  /*1270*/  LDC R2, c[0x0][0x28c] ;  /* 0x0000a300ff027b82 */ /* 0x005e220000000800 */
[----:B------:R-:W-:-:S02]  /*1280*/  CS2R R228, SRZ ;  /* 0x0000000000e47805 */ /* 0x000fc4000001ff00 */
[----:B------:R-:W-:Y:S01]  /*1290*/  CS2R R226, SRZ ;  /* 0x0000000000e27805 */ /* 0x000fe2000001ff00 */
[----:B------:R-:W-:Y:S01]  /*12a0*/  STL [R1+0x468], RZ ;  /* 0x000468ff01007387 */ /* 0x000fe20000100800 */
[----:B------:R-:W-:Y:S02]  /*12b0*/  CS2R R224, SRZ ;  /* 0x0000000000e07805 */ /* 0x000fe4000001ff00 */
[----:B------:R-:W-:Y:S02]  /*12c0*/  CS2R R222, SRZ ;  /* 0x0000000000de7805 */ /* 0x000fe4000001ff00 */
[----:B------:R-:W-:Y:S01]  /*12d0*/  CS2R R220, SRZ ;  /* 0x0000000000dc7805 */ /* 0x000fe2000001ff00 */
[----:B------:R-:W-:Y:S01]  /*12e0*/  STL [R1+0x464], RZ ;  /* 0x000464ff01007387 */ /* 0x000fe20000100800 */
[----:B------:R-:W-:Y:S02]  /*12f0*/  CS2R R218, SRZ ;  /* 0x0000000000da7805 */ /* 0x000fe4000001ff00 */
[----:B------:R-:W-:-:S02]  /*1300*/  CS2R R216, SRZ ;  /* 0x0000000000d87805 */ /* 0x000fc4000001ff00 */
[----:B------:R-:W-:Y:S01]  /*1310*/  CS2R R214, SRZ ;  /* 0x0000000000d67805 */ /* 0x000fe2000001ff00 */
[----:B------:R-:W-:Y:S01]  /*1320*/  STL [R1+0x460], RZ ;  /* 0x000460ff01007387 */ /* 0x000fe20000100800 */
[----:B------:R-:W-:Y:S02]  /*1330*/  CS2R R212, SRZ ;  /* 0x0000000000d47805 */ /* 0x000fe4000001ff00 */
[----:B------:R-:W-:Y:S02]  /*1340*/  CS2R R210, SRZ ;  /* 0x0000000000d27805 */ /* 0x000fe4000001ff00 */
[----:B------:R-:W-:Y:S01]  /*1350*/  CS2R R208, SRZ ;  /* 0x0000000000d07805 */ /* 0x000fe2000001ff00 */
[----:B------:R-:W-:Y:S01]  /*1360*/  STL [R1+0x45c], RZ ;  /* 0x00045cff01007387 */ /* 0x000fe20000100800 */
[----:B-1----:R-:W-:Y:S01]  /*1370*/  ULEA UR15, UR11, UR15, 0x18 ;  /* 0x0000000f0b0f7291 */ /* 0x002fe2000f8ec03f */
[----:B------:R-:W-:Y:S02]  /*1380*/  CS2R R206, SRZ ;  /* 0x0000000000ce7805 */ /* 0x000fe4000001ff00 */
[----:B------:R-:W-:Y:S01]  /*1390*/  CS2R R204, SRZ ;  /* 0x0000000000cc7805 */ /* 0x000fe2000001ff00 */
[----:B------:R-:W-:Y:S01]  /*13a0*/  STL [R1+0x458], RZ ;  /* 0x000458ff01007387 */ /* 0x000fe20000100800 */
[----:B------:R-:W-:-:S02]  /*13b0*/  CS2R R202, SRZ ;  /* 0x0000000000ca7805 */ /* 0x000fc4000001ff00 */
[----:B------:R-:W-:Y:S02]  /*13c0*/  CS2R R200, SRZ ;  /* 0x0000000000c87805 */ /* 0x000fe4000001ff00 */
[----:B------:R-:W-:Y:S01]  /*13d0*/  CS2R R198, SRZ ;  /* 0x0000000000c67805 */ /* 0x000fe2000001ff00 */
[----:B------:R-:W-:Y:S01]  /*13e0*/  STL [R1+0x454], RZ ;  /* 0x000454ff01007387 */ /* 0x000fe20000100800 */
[----:B0-----:R-:W-:Y:S02]  /*13f0*/  ISETP.GE.AND P0, PT, R2, 0x1, PT ;  /* 0x000000010200780c */ /* 0x001fe40003f06270 */
[----:B------:R-:W-:Y:S02]  /*1400*/  CS2R R196, SRZ ;  /* 0x0000000000c47805 */ /* 0x000fe4000001ff00 */
[----:B------:R-:W-:Y:S01]  /*1410*/  CS2R R194, SRZ ;  /* 0x0000000000c27805 */ /* 0x000fe2000001ff00 */
[----:B------:R-:W-:Y:S01]  /*1420*/  STL [R1+0x450], RZ ;  /* 0x000450ff01007387 */ /* 0x000fe20000100800 */
[----:B------:R-:W-:-:S02]  /*1430*/  CS2R R192, SRZ ;  /* 0x0000000000c07805 */ /* 0x000fc4000001ff00 */
[----:B------:R-:W-:Y:S02]  /*1440*/  CS2R R190, SRZ ;  /* 0x0000000000be7805 */ /* 0x000fe4000001ff00 */
[----:B------:R-:W-:Y:S01]  /*1450*/  CS2R R188, SRZ ;  /* 0x0000000000bc7805 */ /* 0x000fe2000001ff00 */
[----:B------:R-:W-:Y:S01]  /*1460*/  STL [R1+0x44c], RZ ;  /* 0x00044cff01007387 */ /* 0x000fe20000100800 */
[----:B------:R-:W-:Y:S02]  /*1470*/  CS2R R186, SRZ ;  /* 0x0000000000ba7805 */ /* 0x000fe4000001ff00 */
        /* <DEDUP_REMOVED lines=120> */
[----:B------:R-:W-:Y:S01]  /*1c00*/  CS2R R150, SRZ ;  /* 0x0000000000967805 */ /* 0x000fe2000001ff00 */
[----:B------:R-:W-:Y:S04]  /*1c10*/  STL [R1+0x3d0], RZ ;  /* 0x0003d0ff01007387 */ /* 0x000fe80000100800 */
        /* <DEDUP_REMOVED lines=116> */
[----:B------:R-:W-:Y:S04]  /*2360*/  STL [R1], RZ ;  /* 0x000000ff01007387 */ /* 0x000fe80000100800 */
        /* <DEDUP_REMOVED lines=39> */
[----:B------:R-:W-:Y:S01]  /*25e0*/  STL [R1+0xa0], RZ ;  /* 0x0000a0ff01007387 */ /* 0x000fe20000100800 */
[----:B------:R-:W0:Y:S03]  /*25f0*/  S2R R0, SR_TID.X ;  /* 0x0000000000007919 */ /* 0x000e260000002100 */
        /* <DEDUP_REMOVED lines=8> */
[----:B0-----:R-:W-:-:S03]  /*2680*/  LOP3.LUT R0, R0, 0x80, RZ, 0xc0, !PT ;  /* 0x0000008000007812 */ /* 0x001fc600078ec0ff */
[----:B------:R-:W-:Y:S01]  /*2690*/  STL [R1+0xc4], RZ ;  /* 0x0000c4ff01007387 */ /* 0x000fe20000100800 */
[----:B------:R-:W-:-:S03]  /*26a0*/  SHF.R.U32.HI R0, RZ, 0x7, R0 ;  /* 0x00000007ff007819 */ /* 0x000fc60000011600 */
        /* <DEDUP_REMOVED lines=33> */
[----:B------:R-:W0:Y:S04]  /*28c0*/  SHFL.IDX PT, R0, R0, RZ, 0x1f ;  /* 0x00001fff00007589 */ /* 0x000e2800000e0000 */
[----:B------:R1:W-:Y:S04]  /*28d0*/  STL [R1+0x14c], RZ ;  /* 0x00014cff01007387 */ /* 0x0003e80000100800 */
[----:B------:R1:W-:Y:S04]  /*28e0*/  STL [R1+0x150], RZ ;  /* 0x000150ff01007387 */ /* 0x0003e80000100800 */
[----:B------:R1:W-:Y:S04]  /*28f0*/  STL [R1+0x154], RZ ;  /* 0x000154ff01007387 */ /* 0x0003e80000100800 */
[----:B------:R1:W-:Y:S04]  /*2900*/  STL [R1+0x158], RZ ;  /* 0x000158ff01007387 */ /* 0x0003e80000100800 */
[----:B------:R1:W-:Y:S04]  /*2910*/  STL [R1+0x15c], RZ ;  /* 0x00015cff01007387 */ /* 0x0003e80000100800 */
[----:B------:R1:W-:Y:S01]  /*2920*/  STL [R1+0x160], RZ ;  /* 0x000160ff01007387 */ /* 0x0003e20000100800 */
[----:B0-----:R-:W-:Y:S01]  /*2930*/  R2UR UR9, R0 ;  /* 0x00000000000972ca */ /* 0x001fe200000e0000 */
[----:B------:R-:W-:-:S02]  /*2940*/  IMAD.U32 R0, RZ, RZ, UR4 ;  /* 0x00000004ff007e24 */ /* 0x000fc4000f8e00ff */
[----:B------:R1:W-:Y:S04]  /*2950*/  STL [R1+0x164], RZ ;  /* 0x000164ff01007387 */ /* 0x0003e80000100800 */
[----:B------:R1:W-:Y:S04]  /*2960*/  STL [R1+0x168], RZ ;  /* 0x000168ff01007387 */ /* 0x0003e80000100800 */
[----:B------:R1:W-:Y:S02]  /*2970*/  STL [R1+0x16c], RZ ;  /* 0x00016cff01007387 */ /* 0x0003e40000100800 */
[----:B------:R-:W-:-:S02]  /*2980*/  ULEA.HI UR10, UR9, UR9, URZ, 0x1 ;  /* 0x00000009090a7291 */ /* 0x000fc4000f8f083f */
[----:B------:R1:W-:Y:S02]  /*2990*/  STL [R1+0x170], RZ ;  /* 0x000170ff01007387 */ /* 0x0003e40000100800 */
[----:B------:R-:W-:Y:S02]  /*29a0*/  ULOP3.LUT UR10, UR10, 0x1ffffe, URZ, 0xc0, !UPT ;  /* 0x001ffffe0a0a7892 */ /* 0x000fe4000f8ec03f */
[----:B------:R1:W-:Y:S02]  /*29b0*/  STL [R1+0x174], RZ ;  /* 0x000174ff01007387 */ /* 0x0003e40000100800 */
[----:B------:R-:W-:Y:S02]  /*29c0*/  UIADD3 UR10, UR9, -UR10, URZ ;  /* 0x8000000a090a7290 */ /* 0x000fe4000fffe03f */
[----:B------:R1:W-:Y:S02]  /*29d0*/  STL [R1+0x178], RZ ;  /* 0x000178ff01007387 */ /* 0x0003e40000100800 */
[----:B------:R-:W-:-:S02]  /*29e0*/  ULEA UR10, UR10, UR15, 0xb ;  /* 0x0000000f0a0a7291 */ /* 0x000fc4000f8e583f */
[----:B------:R1:W-:Y:S02]  /*29f0*/  STL [R1+0x17c], RZ ;  /* 0x00017cff01007387 */ /* 0x0003e40000100800 */
[----:B------:R-:W-:Y:S02]  /*2a00*/  UIADD3 UR10, UR10, 0x200, URZ ;  /* 0x000002000a0a7890 */ /* 0x000fe4000fffe03f */
[----:B------:R1:W-:Y:S02]  /*2a10*/  STL [R1+0x180], RZ ;  /* 0x000180ff01007387 */ /* 0x0003e40000100800 */
[----:B------:R-:W-:Y:S02]  /*2a20*/  USHF.R.U32.HI UR10, URZ, 0x4, UR10 ;  /* 0x000000043f0a7899 */ /* 0x000fe4000801160a */
[----:B------:R1:W-:Y:S02]  /*2a30*/  STL [R1+0x184], RZ ;  /* 0x000184ff01007387 */ /* 0x0003e40000100800 */
[----:B------:R-:W-:-:S02]  /*2a40*/  ULOP3.LUT UR16, UR10, 0x3fff, URZ, 0xc0, !UPT ;  /* 0x00003fff0a107892 */ /* 0x000fc4000f8ec03f */
[----:B------:R1:W-:Y:S04]  /*2a50*/  STL [R1+0x188], RZ ;  /* 0x000188ff01007387 */ /* 0x0003e80000100800 */
        /* <DEDUP_REMOVED lines=28> */
[----:B------:R1:W-:Y:S01]  /*2c20*/  STL [R1+0x1fc], RZ ;  /* 0x0001fcff01007387 */ /* 0x0003e20000100800 */
[----:B------:R-:W-:Y:S05]  /*2c30*/  @!P0 BRA `(.L_x_14) ;  /* 0x00000038004c8947 */ /* 0x000fea0003800000 */
[----:B------:R-:W-:-:S06]  /*2c40*/  UISETP.NE.AND UP0, UPT, UR22, 0x3, UPT ;  /* 0x000000031600788c */ /* 0x000fcc000bf05270 */
[----:B------:R-:W-:-:S13]  /*2c50*/  PLOP3.LUT P1, PT, PT, PT, UP0, 0x80, 0x0 ;  /* 0x000000000000781c */ /* 0x000fda0003f2f008 */
[----:B------:R-:W-:Y:S05]  /*2c60*/  @!P1 BRA `(.L_x_15) ;  /* 0x0000000000049947 */ /* 0x000fea0003800000 */
[----:B------:R-:W-:Y:S01]  /*2c70*/  BPT.TRAP 0x1 ;  /* 0x000000040000795c */ /* 0x000fe20000300000 */
.L_x_15:
[----:B------:R-:W-:Y:S01]  /*2c80*/  ULEA UR7, UR5, UR15, 0x3 ;  /* 0x0000000f05077291 */ /* 0x000fe2000f8e183f */
[----:B------:R-:W-:-:S05]  /*2c90*/  IMAD.U32 R0, RZ, RZ, UR4 ;  /* 0x00000004ff007e24 */ /* 0x000fca000f8e00ff */
[----:B------:R-:W-:-:S04]  /*2ca0*/  SHF.L.U32 R0, R0, 0x1f, RZ ;  /* 0x0000001f00007819 */ /* 0x000fc800000006ff */
[----:B------:R0:W2:Y:S01]  /*2cb0*/  SYNCS.PHASECHK.TRANS64.TRYWAIT P0, [UR7], R0 ;  /* 0x00000000ff0075a7 */ /* 0x0000a20008000147 */
[----:B------:R-:W-:Y:S05]  /*2cc0*/  @!P1 BRA `(.L_x_16) ;  /* 0x0000000000049947 */ /* 0x000fea0003800000 */
[----:B------:R-:W-:Y:S01]  /*2cd0*/  BPT.TRAP 0x1 ;  /* 0x000000040000795c */ /* 0x000fe20000300000 */
.L_x_16:
[----:B------:R3:W-:Y:S01]  /*2ce0*/  STL [R1+0x474], RZ ;  /* 0x000474ff01007387 */ /* 0x0007e20000100800 */
[----:B------:R-:W-:Y:S01]  /*2cf0*/  UMOV UR6, 0x1 ;  /* 0x0000000100067882 */ /* 0x000fe20000000000 */
[----:B--2---:R-:W-:Y:S05]  /*2d00*/  @P0 BRA `(.L_x_17) ;  /* 0x0000000000080947 */ /* 0x004fea0003800000 */
[----:B------:R-:W2:Y:S02]  /*2d10*/  SYNCS.PHASECHK.TRANS64.TRYWAIT P0, [UR7], R0 ;  /* 0x00000000ff0075a7 */ /* 0x000ea40008000147 */
[----:B--2---:R-:W-:Y:S05]  /*2d20*/  @!P0 BRA `(.L_x_18) ;  /* 0x00000214001c8947 */ /* 0x004fea0003800000 */
.L_x_17:
[----:B------:R-:W-:Y:S01]  /*2d30*/  UIADD3 UR7, UR15, 0x18200, URZ ;  /* 0x000182000f077890 */ /* 0x000fe2000fffe03f */
[----:B------:R-:W-:Y:S01]  /*2d40*/  WARPGROUP.ARRIVE ;  /* 0x00000000000079c5 */ /* 0x000fe20000000000 */
[----:B------:R-:W-:Y:S01]  /*2d50*/  ULOP3.LUT UR8, UR16, 0x10000, URZ, 0xfc, !UPT ;  /* 0x0001000010087892 */ /* 0x000fe2000f8efc3f */
[----:B------:R-:W-:Y:S01]  /*2d60*/  STL [R1+0x470], RZ ;  /* 0x000470ff01007387 */ /* 0x000fe20000100800 */
[----:B------:R-:W-:Y:S01]  /*2d70*/  USHF.R.U32.HI UR7, URZ, 0x4, UR7 ;  /* 0x000000043f077899 */ /* 0x000fe20008011607 */
[----:B------:R-:W-:Y:S01]  /*2d80*/  CS2R R228, SRZ ;  /* 0x0000000000e47805 */ /* 0x000fe2000001ff00 */
[----:B------:R-:W-:Y:S01]  /*2d90*/  UIMAD UR8, UR5, 0x180, UR8 ;  /* 0x00000180050878a4 */ /* 0x000fe2000f8e0208 */
[----:B------:R-:W-:Y:S01]  /*2da0*/  STL [R1+0x46c], RZ ;  /* 0x00046cff01007387 */ /* 0x000fe20000100800 */
[----:B------:R-:W-:Y:S01]  /*2db0*/  ULOP3.LUT UR7, UR7, 0x3fff, URZ, 0xc0, !UPT ;  /* 0x00003fff07077892 */ /* 0x000fe2000f8ec03f */
[----:B------:R-:W-:Y:S01]  /*2dc0*/  CS2R R226, SRZ ;  /* 0x0000000000e27805 */ /* 0x000fe2000001ff00 */
[----:B------:R-:W-:Y:S01]  /*2dd0*/  UMOV UR9, 0xc0000010 ;  /* 0xc000001000097882 */ /* 0x000fe20000000000 */
[----:B------:R-:W-:Y:S01]  /*2de0*/  UMOV UR11, 0xc0000010 ;  /* 0xc0000010000b7882 */ /* 0x000fe20000000000 */
[----:B------:R-:W-:Y:S01]  /*2df0*/  ULOP3.LUT UR7, UR7, 0x10000, URZ, 0xfc, !UPT ;  /* 0x0001000007077892 */ /* 0x000fe2000f8efc3f */
[----:B------:R-:W-:Y:S01]  /*2e00*/  STL [R1+0x468], RZ ;  /* 0x000468ff01007387 */ /* 0x000fe20000100800 */
[----:B------:R-:W-:-:S02]  /*2e10*/  CS2R R224, SRZ ;  /* 0x0000000000e07805 */ /* 0x000fc4000001ff00 */
[----:B------:R-:W-:Y:S01]  /*2e20*/  CS2R R222, SRZ ;  /* 0x0000000000de7805 */ /* 0x000fe2000001ff00 */
[----:B------:R-:W-:Y:S01]  /*2e30*/  ULEA UR10, UR5, UR7, 0x9 ;  /* 0x00000007050a7291 */ /* 0x000fe2000f8e483f */
[----:B------:R-:W-:Y:S01]  /*2e40*/  STL [R1+0x464], RZ ;  /* 0x000464ff01007387 */ /* 0x000fe20000100800 */
[----:B------:R-:W-:Y:S01]  /*2e50*/  CS2R R220, SRZ ;  /* 0x0000000000dc7805 */ /* 0x000fe2000001ff00 */
[----:B------:R-:W-:Y:S01]  /*2e60*/  ULDC UR7, c[0x0][0x50c] ;  /* 0x0001430000077ab9 */ /* 0x000fe20000000800 */
[----:B------:R-:W-:Y:S01]  /*2e70*/  CS2R R218, SRZ ;  /* 0x0000000000da7805 */ /* 0x000fe2000001ff00 */
[----:B------:R-:W-:Y:S01]  /*2e80*/  STL [R1+0x460], RZ ;  /* 0x000460ff01007387 */ /* 0x000fe20000100800 */
[----:B------:R-:W-:Y:S01]  /*2e90*/  UISETP.NE.AND UP0, UPT, UR7, 0x1, UPT ;  /* 0x000000010700788c */ /* 0x000fe2000bf05270 */
[----:B------:R-:W-:Y:S02]  /*2ea0*/  CS2R R216, SRZ ;  /* 0x0000000000d87805 */ /* 0x000fe4000001ff00 */
[----:B------:R-:W-:Y:S01]  /*2eb0*/  CS2R R214, SRZ ;  /* 0x0000000000d67805 */ /* 0x000fe2000001ff00 */
[----:B------:R-:W-:Y:S01]  /*2ec0*/  QGMMA.64x256x32.F32.E4M3.E4M3 R4, gdesc[UR8], RZ, !UPT, gsb0 ;  /* 0x03e00000080479f3 */ /* 0x000fe2000c0008ff */
[----:B------:R-:W-:Y:S01]  /*2ed0*/  STL [R1+0x45c], RZ ;  /* 0x00045cff01007387 */ /* 0x000fe20000100800 */
[----:B------:R-:W-:Y:S01]  /*2ee0*/  UIADD3 UR8, UR8, 0x100, URZ ;  /* 0x0000010008087890 */ /* 0x000fe2000fffe03f */
[----:B------:R-:W-:Y:S01]  /*2ef0*/  CS2R R212, SRZ ;  /* 0x0000000000d47805 */ /* 0x000fe2000001ff00 */
[----:B------:R-:W-:Y:S01]  /*2f00*/  UMOV UR9, 0xc0000010 ;  /* 0xc000001000097882 */ /* 0x000fe20000000000 */
[----:B------:R-:W-:Y:S01]  /*2f10*/  STL [R1+0x458], RZ ;  /* 0x000458ff01007387 */ /* 0x000fe20000100800 */
[----:B------:R-:W-:Y:S01]  /*2f20*/  USEL UR7, URZ, 0x1, UP0 ;  /* 0x000000013f077887 */ /* 0x000fe20008000000 */
[----:B------:R-:W-:-:S02]  /*2f30*/  CS2R R210, SRZ ;  /* 0x0000000000d27805 */ /* 0x000fc4000001ff00 */
[----:B------:R-:W-:Y:S01]  /*2f40*/  CS2R R208, SRZ ;  /* 0x0000000000d07805 */ /* 0x000fe2000001ff00 */
[----:B------:R-:W-:Y:S01]  /*2f50*/  STL [R1+0x454], RZ ;  /* 0x000454ff01007387 */ /* 0x000fe20000100800 */
[----:B------:R-:W-:Y:S02]  /*2f60*/  CS2R R206, SRZ ;  /* 0x0000000000ce7805 */ /* 0x000fe4000001ff00 */
[----:B------:R-:W-:Y:S02]  /*2f70*/  CS2R R204, SRZ ;  /* 0x0000000000cc7805 */ /* 0x000fe4000001ff00 */
[----:B------:R-:W-:Y:S01]  /*2f80*/  ISETP.NE.AND P0, PT, RZ, UR7, PT ;  /* 0x00000007ff007c0c */ /* 0x000fe2000bf05270 */
        /* <DEDUP_REMOVED lines=89> */
[----:B------:R-:W-:-:S02]  /*3520*/  WARPGROUP.DEPBAR.LE gsb0, 0x0 ;  /* 0x00008000000079c5 */ /* 0x000fc40000010000 */
[----:B--2---:R-:W-:Y:S01]  /*3530*/  IMAD.MOV.U32 R3, RZ, RZ, R129 ;  /* 0x000000ffff037224 */ /* 0x004fe200078e0081 */
[----:B------:R-:W-:Y:S01]  /*3540*/  STL [R1+0x354], RZ ;  /* 0x000354ff01007387 */ /* 0x000fe20000100800 */
[----:B------:R-:W-:Y:S02]  /*3550*/  IMAD.MOV.U32 R2, RZ, RZ, R130 ;  /* 0x000000ffff027224 */ /* 0x000fe400078e0082 */
[----:B0-----:R-:W-:Y:S01]  /*3560*/  IMAD.MOV.U32 R0, RZ, RZ, R131 ;  /* 0x000000ffff007224 */ /* 0x001fe200078e0083 */
        /* <DEDUP_REMOVED lines=23> */
[----:B------:R0:W-:Y:S04]  /*36e0*/  STL.64 [R1], R4 ;  /* 0x0000000401007387 */ /* 0x0001e80000100a00 */
[----:B------:R2:W-:Y:S04]  /*36f0*/  STL.64 [R1+0x8], R6 ;  /* 0x0000080601007387 */ /* 0x0005e80000100a00 */
[----:B------:R4:W-:Y:S04]  /*3700*/  STL.64 [R1+0x10], R8 ;  /* 0x0000100801007387 */ /* 0x0009e80000100a00 */
[----:B------:R5:W-:Y:S01]  /*3710*/  STL.64 [R1+0x18], R10 ;  /* 0x0000180a01007387 */ /* 0x000be20000100a00 */
[----:B0-----:R-:W-:-:S03]  /*3720*/  CS2R R4, SRZ ;  /* 0x0000000000047805 */ /* 0x001fc6000001ff00 */
[----:B------:R0:W-:Y:S01]  /*3730*/  STL.64 [R1+0x20], R12 ;  /* 0x0000200c01007387 */ /* 0x0001e20000100a00 */
[----:B--2---:R-:W-:-:S03]  /*3740*/  CS2R R6, SRZ ;  /* 0x0000000000067805 */ /* 0x004fc6000001ff00 */
[----:B------:R2:W-:Y:S01]  /*3750*/  STL.64 [R1+0x28], R14 ;  /* 0x0000280e01007387 */ /* 0x0005e20000100a00 */
[----:B----4-:R-:W-:-:S03]  /*3760*/  CS2R R8, SRZ ;  /* 0x0000000000087805 */ /* 0x010fc6000001ff00 */
[----:B------:R4:W-:Y:S01]  /*3770*/  STL.64 [R1+0x30], R16 ;  /* 0x0000301001007387 */ /* 0x0009e20000100a00 */
[----:B-----5:R-:W-:-:S03]  /*3780*/  CS2R R10, SRZ ;  /* 0x00000000000a7805 */ /* 0x020fc6000001ff00 */
[----:B------:R5:W-:Y:S01]  /*3790*/  STL.64 [R1+0x38], R18 ;  /* 0x0000381201007387 */ /* 0x000be20000100a00 */
[----:B0-----:R-:W-:-:S03]  /*37a0*/  CS2R R12, SRZ ;  /* 0x00000000000c7805 */ /* 0x001fc6000001ff00 */
[----:B------:R0:W-:Y:S01]  /*37b0*/  STL.64 [R1+0x40], R20 ;  /* 0x0000401401007387 */ /* 0x0001e20000100a00 */
[----:B--2---:R-:W-:-:S03]  /*37c0*/  CS2R R14, SRZ ;  /* 0x00000000000e7805 */ /* 0x004fc6000001ff00 */
[----:B------:R2:W-:Y:S01]  /*37d0*/  STL.64 [R1+0x48], R22 ;  /* 0x0000481601007387 */ /* 0x0005e20000100a00 */
[----:B----4-:R-:W-:-:S03]  /*37e0*/  CS2R R16, SRZ ;  /* 0x0000000000107805 */ /* 0x010fc6000001ff00 */
[----:B------:R-:W-:Y:S01]  /*37f0*/  STL.64 [R1+0x50], R24 ;  /* 0x0000501801007387 */ /* 0x000fe20000100a00 */
[----:B-----5:R-:W-:-:S03]  /*3800*/  CS2R R18, SRZ ;  /* 0x0000000000127805 */ /* 0x020fc6000001ff00 */
[----:B------:R-:W-:Y:S01]  /*3810*/  STL.64 [R1+0x58], R26 ;  /* 0x0000581a01007387 */ /* 0x000fe20000100a00 */
[----:B0-----:R-:W-:-:S03]  /*3820*/  CS2R R20, SRZ ;  /* 0x0000000000147805 */ /* 0x001fc6000001ff00 */
[----:B------:R-:W-:Y:S01]  /*3830*/  STL.64 [R1+0x60], R28 ;  /* 0x0000601c01007387 */ /* 0x000fe20000100a00 */
[----:B--2---:R-:W-:-:S03]  /*3840*/  CS2R R22, SRZ ;  /* 0x0000000000167805 */ /* 0x004fc6000001ff00 */
[----:B------:R-:W-:Y:S04]  /*3850*/  STL.64 [R1+0x68], R30 ;  /* 0x0000681e01007387 */ /* 0x000fe80000100a00 */
        /* <DEDUP_REMOVED lines=49> */
[----:B------:R0:W-:Y:S04]  /*3b70*/  STL.64 [R1+0x1f8], R130 ;  /* 0x0001f88201007387 */ /* 0x0001e80000100a00 */
[----:B------:R2:W-:Y:S04]  /*3b80*/  STL [R1+0x2f4], RZ ;  /* 0x0002f4ff01007387 */ /* 0x0005e80000100800 */
[----:B------:R2:W-:Y:S01]  /*3b90*/  STL [R1+0x2f0], RZ ;  /* 0x0002f0ff01007387 */ /* 0x0005e20000100800 */
[----:B0-----:R-:W-:-:S03]  /*3ba0*/  WARPGROUP.ARRIVE ;  /* 0x00000000000079c5 */ /* 0x001fc60000000000 */
[----:B------:R2:W-:Y:S04]  /*3bb0*/  STL [R1+0x2ec], RZ ;  /* 0x0002ecff01007387 */ /* 0x0005e80000100800 */
[----:B------:R2:W-:Y:S01]  /*3bc0*/  STL [R1+0x2e8], RZ ;  /* 0x0002e8ff01007387 */ /* 0x0005e20000100800 */
[----:B------:R-:W-:Y:S03]  /*3bd0*/  QGMMA.64x256x32.F32.E4M3.E4M3 R24, gdesc[UR8], RZ, !UPT, gsb0 ;  /* 0x03e00000081879f3 */ /* 0x000fe6000c0008ff */
        /* <DEDUP_REMOVED lines=58> */
[----:B------:R-:W-:-:S02]  /*3f80*/  WARPGROUP.DEPBAR.LE gsb0, 0x0 ;  /* 0x00008000000079c5 */ /* 0x000fc40000010000 */
[----:B------:R-:W-:Y:S05]  /*3f90*/  @!P0 BRA `(.L_x_19) ;  /* 0x0000002400588947 */ /* 0x000fea0003800000 */
[----:B------:R-:W4:Y:S04]  /*3fa0*/  LDL R4, [R1] ;  /* 0x0000000001047983 */ /* 0x000f280000100800 */
[----:B------:R-:W5:Y:S04]  /*3fb0*/  LDL R5, [R1+0x4] ;  /* 0x0000040001057983 */ /* 0x000f680000100800 */
[----:B------:R-:W3:Y:S04]  /*3fc0*/  LDL R6, [R1+0x8] ;  /* 0x0000080001067983 */ /* 0x000ee80000100800 */
[----:B------:R-:W2:Y:S04]  /*3fd0*/  LDL R7, [R1+0xc] ;  /* 0x00000c0001077983 */ /* 0x000ea80000100800 */
        /* <DEDUP_REMOVED lines=92> */
[----:B------:R0:W-:Y:S04]  /*45a0*/  STL [R1+0x500], R123 ;  /* 0x0005007b01007387 */ /* 0x0001e80000100800 */
[----:B0-----:R-:W4:Y:S04]  /*45b0*/  LDL R123, [R1+0x180] ;  /* 0x00018000017b7983 */ /* 0x001f280000100800 */
[----:B------:R0:W-:Y:S04]  /*45c0*/  STL [R1+0x4fc], R124 ;  /* 0x0004fc7c01007387 */ /* 0x0001e80000100800 */
[----:B0-----:R-:W5:Y:S04]  /*45d0*/  LDL R124, [R1+0x184] ;  /* 0x00018400017c7983 */ /* 0x001f680000100800 */
[----:B------:R0:W-:Y:S04]  /*45e0*/  STL [R1+0x4f8], R125 ;  /* 0x0004f87d01007387 */ /* 0x0001e80000100800 */
[----:B0-----:R-:W3:Y:S04]  /*45f0*/  LDL R125, [R1+0x188] ;  /* 0x00018800017d7983 */ /* 0x001ee80000100800 */
[----:B------:R0:W-:Y:S04]  /*4600*/  STL [R1+0x4f4], R126 ;  /* 0x0004f47e01007387 */ /* 0x0001e80000100800 */
[----:B0-----:R-:W2:Y:S04]  /*4610*/  LDL R126, [R1+0x18c] ;  /* 0x00018c00017e7983 */ /* 0x001ea80000100800 */
[----:B------:R0:W-:Y:S04]  /*4620*/  STL [R1+0x4f0], R127 ;  /* 0x0004f07f01007387 */ /* 0x0001e80000100800 */
[----:B0-----:R-:W5:Y:S04]  /*4630*/  LDL R127, [R1+0x190] ;  /* 0x00019000017f7983 */ /* 0x001f680000100800 */
        /* <DEDUP_REMOVED lines=47> */
[----:B0-----:R-:W5:Y:S01]  /*4930*/  LDL R151, [R1+0x1f0] ;  /* 0x0001f00001977983 */ /* 0x001f620000100800 */
[----:B---3--:R-:W-:-:S01]  /*4940*/  FADD R125, RZ, R125 ;  /* 0x0000007dff7d7221 */ /* 0x008fc20000000000 */
[----:B----4-:R-:W-:Y:S01]  /*4950*/  FADD R228, RZ, R123 ;  /* 0x0000007bffe47221 */ /* 0x010fe20000000000 */
[----:B--2---:R-:W-:-:S01]  /*4960*/  FADD R126, RZ, R126 ;  /* 0x0000007eff7e7221 */ /* 0x004fc20000000000 */
[----:B------:R-:W2:Y:S01]  /*4970*/  LDL.LU R123, [R1+0x500] ;  /* 0x00050000017b7983 */ /* 0x000ea20000300800 */
[----:B-----5:R-:W-:-:S01]  /*4980*/  FADD R229, RZ, R124 ;  /* 0x0000007cffe57221 */ /* 0x020fc20000000000 */
[----:B------:R-:W-:Y:S01]  /*4990*/  FADD R127, RZ, R127 ;  /* 0x0000007fff7f7221 */ /* 0x000fe20000000000 */
[----:B------:R-:W-:-:S01]  /*49a0*/  FADD R3, RZ, R3 ;  /* 0x00000003ff037221 */ /* 0x000fc20000000000 */
[----:B------:R-:W3:Y:S01]  /*49b0*/  LDL.LU R124, [R1+0x4fc] ;  /* 0x0004fc00017c7983 */ /* 0x000ee20000300800 */
[----:B------:R-:W-:-:S01]  /*49c0*/  FADD R128, RZ, R128 ;  /* 0x00000080ff807221 */ /* 0x000fc20000000000 */
[----:B------:R-:W-:Y:S01]  /*49d0*/  FADD R2, RZ, R2 ;  /* 0x00000002ff027221 */ /* 0x000fe20000000000 */
[----:B------:R-:W-:-:S01]  /*49e0*/  FADD R4, RZ, R4 ;  /* 0x00000004ff047221 */ /* 0x000fc20000000000 */
[----:B------:R0:W-:Y:S01]  /*49f0*/  STL [R1+0x200], R125 ;  /* 0x0002007d01007387 */ /* 0x0001e20000100800 */
[----:B------:R-:W-:-:S01]  /*4a00*/  FADD R129, RZ, R129 ;  /* 0x00000081ff817221 */ /* 0x000fc20000000000 */
[----:B------:R-:W-:Y:S01]  /*4a10*/  FADD R130, RZ, R130 ;  /* 0x00000082ff827221 */ /* 0x000fe20000000000 */
[----:B------:R-:W-:-:S01]  /*4a20*/  FADD R5, RZ, R5 ;  /* 0x00000005ff057221 */ /* 0x000fc20000000000 */
[----:B------:R-:W-:Y:S01]  /*4a30*/  FADD R6, RZ, R6 ;  /* 0x00000006ff067221 */ /* 0x000fe20000000000 */
[----:B------:R-:W-:-:S01]  /*4a40*/  FADD R7, RZ, R7 ;  /* 0x00000007ff077221 */ /* 0x000fc20000000000 */
[----:B------:R-:W-:Y:S01]  /*4a50*/  FADD R8, RZ, R8 ;  /* 0x00000008ff087221 */ /* 0x000fe20000000000 */
[----:B------:R-:W-:-:S01]  /*4a60*/  FADD R9, RZ, R9 ;  /* 0x00000009ff097221 */ /* 0x000fc20000000000 */
[----:B------:R-:W-:Y:S01]  /*4a70*/  FADD R10, RZ, R10 ;  /* 0x0000000aff0a7221 */ /* 0x000fe20000000000 */
[----:B------:R-:W-:-:S01]  /*4a80*/  FADD R11, RZ, R11 ;  /* 0x0000000bff0b7221 */ /* 0x000fc20000000000 */
[----:B0-----:R-:W4:Y:S01]  /*4a90*/  LDL.LU R125, [R1+0x4f8] ;  /* 0x0004f800017d7983 */ /* 0x001f220000300800 */
        /* <DEDUP_REMOVED lines=13> */
[----:B0-----:R-:W5:Y:S01]  /*4b70*/  LDL.LU R126, [R1+0x4f4] ;  /* 0x0004f400017e7983 */ /* 0x001f620000300800 */
        /* <DEDUP_REMOVED lines=97> */
[----:B0-----:R-:W5:Y:S04]  /*5190*/  LDL.LU R133, [R1+0x4d8] ;  /* 0x0004d80001857983 */ /* 0x001f680000300800 */
[----:B------:R0:W-:Y:S01]  /*51a0*/  STL [R1+0x224], R134 ;  /* 0x0002248601007387 */ /* 0x0001e20000100800 */
[----:B------:R-:W-:-:S03]  /*51b0*/  FADD R139, RZ, R139 ;  /* 0x0000008bff8b7221 */ /* 0x000fc60000000000 */
        /* <DEDUP_REMOVED lines=37> */
[----:B------:R0:W-:Y:S04]  /*5410*/  STL [R1+0x258], R147 ;  /* 0x0002589301007387 */ /* 0x0001e80000100800 */
        /* <DEDUP_REMOVED lines=10> */
[----:B------:R1:W-:Y:S01]  /*54c0*/  STL [R1+0x270], R2 ;  /* 0x0002700201007387 */ /* 0x0003e20000100800 */
[----:B0-----:R-:W-:-:S01]  /*54d0*/  FADD R3, RZ, R0 ;  /* 0x00000000ff037221 */ /* 0x001fc20000000000 */
[----:B------:R-:W-:Y:S01]  /*54e0*/  FADD R0, RZ, R25 ;  /* 0x00000019ff007221 */ /* 0x000fe20000000000 */
[----:B-1----:R-:W-:-:S03]  /*54f0*/  FADD R2, RZ, R24 ;  /* 0x00000018ff027221 */ /* 0x002fc60000000000 */
[----:B------:R0:W-:Y:S04]  /*5500*/  STL [R1+0x274], R3 ;  /* 0x0002740301007387 */ /* 0x0001e80000100800 */
[----:B------:R1:W-:Y:S04]  /*5510*/  STL [R1+0x278], R2 ;  /* 0x0002780201007387 */ /* 0x0003e80000100800 */
[----:B------:R2:W-:Y:S01]  /*5520*/  STL [R1+0x27c], R0 ;  /* 0x00027c0001007387 */ /* 0x0005e20000100800 */
[----:B0-----:R-:W-:-:S01]  /*5530*/  FADD R3, RZ, R26 ;  /* 0x0000001aff037221 */ /* 0x001fc20000000000 */
[----:B-1----:R-:W-:-:S04]  /*5540*/  FADD R2, RZ, R27 ;  /* 0x0000001bff027221 */ /* 0x002fc80000000000 */
[----:B------:R0:W-:Y:S01]  /*5550*/  STL [R1+0x280], R3 ;  /* 0x0002800301007387 */ /* 0x0001e20000100800 */
[----:B--2---:R-:W-:-:S03]  /*5560*/  FADD R0, RZ, R28 ;  /* 0x0000001cff007221 */ /* 0x004fc60000000000 */
        /* <DEDUP_REMOVED lines=191> */
[----:B---3--:R-:W-:-:S03]  /*6160*/  FADD R0, RZ, R124 ;  /* 0x0000007cff007221 */ /* 0x008fc60000000000 */
[----:B------:R5:W-:Y:S04]  /*6170*/  STL [R1+0x404], R2 ;  /* 0x0004040201007387 */ /* 0x000be80000100800 */
[----:B------:R0:W-:Y:S01]  /*6180*/  STL [R1+0x408], R0 ;  /* 0x0004080001007387 */ /* 0x0001e20000100800 */
[----:B----4-:R-:W-:-:S01]  /*6190*/  FADD R3, RZ, R125 ;  /* 0x0000007dff037221 */ /* 0x010fc20000000000 */
[----:B-----5:R-:W-:-:S04]  /*61a0*/  FADD R2, RZ, R126 ;  /* 0x0000007eff027221 */ /* 0x020fc80000000000 */
[----:B------:R1:W-:Y:S01]  /*61b0*/  STL [R1+0x40c], R3 ;  /* 0x00040c0301007387 */ /* 0x0003e20000100800 */
[----:B0-----:R-:W-:-:S03]  /*61c0*/  FADD R0, RZ, R127 ;  /* 0x0000007fff007221 */ /* 0x001fc60000000000 */
[----:B------:R0:W-:Y:S04]  /*61d0*/  STL [R1+0x410], R2 ;  /* 0x0004100201007387 */ /* 0x0001e80000100800 */
[----:B------:R2:W-:Y:S01]  /*61e0*/  STL [R1+0x414], R0 ;  /* 0x0004140001007387 */ /* 0x0005e20000100800 */
[----:B-1----:R-:W-:-:S01]  /*61f0*/  FADD R3, RZ, R128 ;  /* 0x00000080ff037221 */ /* 0x002fc20000000000 */
[----:B0-----:R-:W-:-:S04]  /*6200*/  FADD R2, RZ, R129 ;  /* 0x00000081ff027221 */ /* 0x001fc80000000000 */
        /* <DEDUP_REMOVED lines=46> */
[----:B------:R-:W-:-:S05]  /*64f0*/  UMOV UR6, URZ ;  /* 0x0000003f00067c82 */ /* 0x000fca0008000000 */
.L_x_19:
[----:B------:R-:W-:-:S04]  /*6500*/  UIADD3 UR17, UR5, 0x1, URZ ;  /* 0x0000000105117890 */ /* 0x000fc8000fffe03f */
[----:B------:R-:W-:-:S04]  /*6510*/  UISETP.NE.AND UP0, UPT, UR17, 0x10, UPT ;  /* 0x000000101100788c */ /* 0x000fc8000bf05270 */
[----:B------:R-:W-:Y:S02]  /*6520*/  USEL UR8, URZ, 0x1, UP0 ;  /* 0x000000013f087887 */ /* 0x000fe40008000000 */
[----:B------:R-:W-:Y:S02]  /*6530*/  USEL UR17, UR17, URZ, UP0 ;  /* 0x0000003f11117287 */ /* 0x000fe40008000000 */
[----:B------:R-:W-:-:S06]  /*6540*/  ULOP3.LUT UR8, UR4, UR8, URZ, 0x3c, !UPT ;  /* 0x0000000804087292 */ /* 0x000fcc000f8e3c3f */
[----:B0-----:R-:W-:Y:S01]  /*6550*/  IMAD.U32 R0, RZ, RZ, UR8 ;  /* 0x00000008ff007e24 */ /* 0x001fe2000f8e00ff */
[----:B------:R-:W-:-:S06]  /*6560*/  UMOV UR8, 0x1 ;  /* 0x0000000100087882 */ /* 0x000fcc0000000000 */
.L_x_14:
[----:B------:R-:W-:-:S04]  /*6570*/  UISETP.LT.AND UP0, UPT, UR12, 0x1, UPT ;  /* 0x000000010c00788c */ /* 0x000fc8000bf01270 */
[----:B------:R-:W-:-:S04]  /*6580*/  USEL UR9, UR12, 0x1, UP0 ;  /* 0x000000010c097887 */ /* 0x000fc80008000000 */
[----:B------:R-:W-:-:S04]  /*6590*/  UIADD3 UR9, UR12, -UR9, URZ ;  /* 0x800000090c097290 */ /* 0x000fc8000fffe03f */
[----:B------:R-:W-:-:S06]  /*65a0*/  UISETP.GE.AND UP0, UPT, UR9, 0x1, UPT ;  /* 0x000000010900788c */ /* 0x000fcc000bf06270 */
[----:B------:R-:W-:-:S13]  /*65b0*/  PLOP3.LUT P0, PT, PT, PT, UP0, 0x80, 0x0 ;  /* 0x000000000000781c */ /* 0x000fda0003f0f008 */
[----:B------:R-:W-:Y:S05]  /*65c0*/  @!P0 BRA `(.L_x_20) ;  /* 0x0000004c00f88947 */ /* 0x000fea0003800000 */
[----:B------:R-:W-:Y:S01]  /*65d0*/  IMAD.U32 R2, RZ, RZ, UR9 ;  /* 0x00000009ff027e24 */ /* 0x000fe2000f8e00ff */
[----:B------:R-:W-:Y:S01]  /*65e0*/  UMOV UR23, UR5 ;  /* 0x0000000500177c82 */ /* 0x000fe20008000000 */
[----:B------:R-:W-:-:S05]  /*65f0*/  ULDC UR24, c[0x0][0x50c] ;  /* 0x0001430000187ab9 */ /* 0x000fca0000000800 */
.L_x_28:
[----:B------:R-:W-:-:S06]  /*6600*/  UISETP.NE.AND UP0, UPT, UR22, 0x3, UPT ;  /* 0x000000031600788c */ /* 0x000fcc000bf05270 */
[----:B------:R-:W-:-:S13]  /*6610*/  PLOP3.LUT P1, PT, PT, PT, UP0, 0x80, 0x0 ;  /* 0x000000000000781c */ /* 0x000fda0003f2f008 */
[----:B0-----:R-:W-:Y:S05]  /*6620*/  @!P1 BRA `(.L_x_21) ;  /* 0x0000000000049947 */ /* 0x001fea0003800000 */
[----:B------:R-:W-:Y:S01]  /*6630*/  BPT.TRAP 0x1 ;  /* 0x000000040000795c */ /* 0x000fe20000300000 */
.L_x_21:
[----:B------:R-:W0:Y:S01]  /*6640*/  S2UR UR9, SR_CgaCtaId ;  /* 0x00000000000979c3 */ /* 0x000e220000008800 */
[----:B------:R-:W-:Y:S01]  /*6650*/  UMOV UR15, 0x400 ;  /* 0x00000400000f7882 */ /* 0x000fe20000000000 */
[----:B------:R-:W-:Y:S01]  /*6660*/  SHF.L.U32 R3, R0, 0x1f, RZ ;  /* 0x0000001f00037819 */ /* 0x000fe200000006ff */
[----:B0-----:R-:W-:-:S04]  /*6670*/  ULEA UR15, UR9, UR15, 0x18 ;  /* 0x0000000f090f7291 */ /* 0x001fc8000f8ec03f */
[----:B------:R-:W-:-:S09]  /*6680*/  ULEA UR9, UR17, UR15, 0x3 ;  /* 0x0000000f11097291 */ /* 0x000fd2000f8e183f */
[----:B------:R0:W4:Y:S01]  /*6690*/  SYNCS.PHASECHK.TRANS64.TRYWAIT P0, [UR9], R3 ;  /* 0x00000003ff0075a7 */ /* 0x0001220008000149 */
[----:B------:R-:W-:Y:S05]  /*66a0*/  @!P1 BRA `(.L_x_22) ;  /* 0x0000000000049947 */ /* 0x000fea0003800000 */
[----:B------:R-:W-:Y:S01]  /*66b0*/  BPT.TRAP 0x1 ;  /* 0x000000040000795c */ /* 0x000fe20000300000 */
.L_x_22:
[----:B----4-:R-:W-:Y:S05]  /*66c0*/  @P0 BRA `(.L_x_23) ;  /* 0x0000000000080947 */ /* 0x010fea0003800000 */
[----:B------:R-:W4:Y:S02]  /*66d0*/  SYNCS.PHASECHK.TRANS64.TRYWAIT P0, [UR9], R3 ;  /* 0x00000003ff0075a7 */ /* 0x000f240008000149 */
[----:B----4-:R-:W-:Y:S05]  /*66e0*/  @!P0 BRA `(.L_x_24) ;  /* 0x000001d800c48947 */ /* 0x010fea0003800000 */
.L_x_23:
        /* <DEDUP_REMOVED lines=64> */
[----:B----4-:R-:W4:Y:S04]  /*6af0*/  LDL.LU.64 R100, [R1] ;  /* 0x0000000001647983 */ /* 0x010f280000300a00 */
[----:B------:R-:W4:Y:S04]  /*6b00*/  LDL.LU.64 R102, [R1+0x8] ;  /* 0x0000080001667983 */ /* 0x000f280000300a00 */
        /* <DEDUP_REMOVED lines=61> */
[----:B------:R-:W4:Y:S01]  /*6ee0*/  LDL.LU.64 R226, [R1+0x1f8] ;  /* 0x0001f80001e27983 */ /* 0x000f220000300a00 */
[----:B------:R-:W-:-:S02]  /*6ef0*/  UIADD3 UR9, UR15, 0x18200, URZ ;  /* 0x000182000f097890 */ /* 0x000fc4000fffe03f */
[----:B------:R-:W-:Y:S02]  /*6f00*/  UISETP.NE.AND UP0, UPT, UR7, URZ, UPT ;  /* 0x0000003f0700728c */ /* 0x000fe4000bf05270 */
[----:B------:R-:W-:Y:S02]  /*6f10*/  USHF.R.U32.HI UR9, URZ, 0x4, UR9 ;  /* 0x000000043f097899 */ /* 0x000fe40008011609 */
[----:B------:R-:W-:Y:S02]  /*6f20*/  USEL UR8, UR8, URZ, !UP0 ;  /* 0x0000003f08087287 */ /* 0x000fe4000c000000 */
[----:B------:R-:W-:Y:S02]  /*6f30*/  ULOP3.LUT UR9, UR9, 0x3fff, URZ, 0xc0, !UPT ;  /* 0x00003fff09097892 */ /* 0x000fe4000f8ec03f */
[----:B------:R-:W-:Y:S02]  /*6f40*/  ULOP3.LUT UR7, UR16, 0x10000, URZ, 0xfc, !UPT ;  /* 0x0001000010077892 */ /* 0x000fe4000f8efc3f */
[----:B------:R-:W-:-:S02]  /*6f50*/  ULOP3.LUT UR9, UR9, 0x10000, URZ, 0xfc, !UPT ;  /* 0x0001000009097892 */ /* 0x000fc4000f8efc3f */
[----:B------:R-:W-:Y:S02]  /*6f60*/  UISETP.NE.U32.AND UP0, UPT, UR8, URZ, UPT ;  /* 0x0000003f0800728c */ /* 0x000fe4000bf05070 */
[----:B------:R-:W-:Y:S02]  /*6f70*/  UIMAD UR8, UR17, 0x180, UR7 ;  /* 0x00000180110878a4 */ /* 0x000fe4000f8e0207 */
[----:B------:R-:W-:Y:S01]  /*6f80*/  ULEA UR10, UR17, UR9, 0x9 ;  /* 0x00000009110a7291 */ /* 0x000fe2000f8e483f */
[----:B------:R-:W-:Y:S02]  /*6f90*/  UMOV UR11, 0xc0000010 ;  /* 0xc0000010000b7882 */ /* 0x000fe40000000000 */
[----:B------:R-:W-:Y:S01]  /*6fa0*/  UMOV UR9, 0xc0000010 ;  /* 0xc000001000097882 */ /* 0x000fe20000000000 */
[----:B----4-:R-:W-:-:S06]  /*6fb0*/  WARPGROUP.ARRIVE ;  /* 0x00000000000079c5 */ /* 0x010fcc0000000000 */
[----:B------:R-:W-:Y:S03]  /*6fc0*/  QGMMA.64x256x32.F32.E4M3.E4M3 R100, gdesc[UR8], R100, UP0, gsb0 ;  /* 0x03e00000086479f3 */ /* 0x000fe6000b800864 */
[----:B------:R-:W-:Y:S02]  /*6fd0*/  WARPGROUP.DEPBAR.LE gsb0, 0x0 ;  /* 0x00008000000079c5 */ /* 0x000fe40000010000 */
[----:B------:R-:W-:Y:S01]  /*6fe0*/  STL.64 [R1], R100 ;  /* 0x0000006401007387 */ /* 0x000fe20000100a00 */
[----:B0-----:R-:W-:-:S03]  /*6ff0*/  IMAD.MOV.U32 R3, RZ, RZ, R219 ;  /* 0x000000ffff037224 */ /* 0x001fc600078e00db */
        /* <DEDUP_REMOVED lines=63> */
[----:B0-----:R0:W5:Y:S04]  /*73f0*/  LDL.LU.64 R226, [R1+0x688] ;  /* 0x0006880001e27983 */ /* 0x0011680000300a00 */
[----:B------:R0:W5:Y:S04]  /*7400*/  LDL.LU.64 R224, [R1+0x680] ;  /* 0x0006800001e07983 */ /* 0x0001680000300a00 */
        /* <DEDUP_REMOVED lines=62> */
[----:B------:R-:W-:Y:S01]  /*77f0*/  UIADD3 UR8, UR8, 0x100, URZ ;  /* 0x0000010008087890 */ /* 0x000fe2000fffe03f */
[----:B------:R-:W-:Y:S01]  /*7800*/  UMOV UR9, 0xc0000010 ;  /* 0xc000001000097882 */ /* 0x000fe20000000000 */
[----:B------:R-:W-:Y:S01]  /*7810*/  UIADD3 UR6, UR6, 0x1, URZ ;  /* 0x0000000106067890 */ /* 0x000fe2000fffe03f */
[----:B----4-:R-:W-:-:S06]  /*7820*/  WARPGROUP.ARRIVE ;  /* 0x00000000000079c5 */ /* 0x010fcc0000000000 */
[----:B------:R-:W-:Y:S01]  /*7830*/  QGMMA.64x256x32.F32.E4M3.E4M3 R24, gdesc[UR8], R24, UP0, gsb0 ;  /* 0x03e00000081879f3 */ /* 0x000fe2000b800818 */
[----:B------:R-:W-:-:S04]  /*7840*/  UISETP.NE.AND UP0, UPT, UR6, UR24, UPT ;  /* 0x000000180600728c */ /* 0x000fc8000bf05270 */
[----:B------:R-:W-:-:S06]  /*7850*/  USEL UR7, URZ, 0x1, UP0 ;  /* 0x000000013f077887 */ /* 0x000fcc0008000000 */
[----:B------:R-:W-:Y:S01]  /*7860*/  ISETP.NE.AND P0, PT, RZ, UR7, PT ;  /* 0x00000007ff007c0c */ /* 0x000fe2000bf05270 */
[----:B------:R-:W-:-:S12]  /*7870*/  WARPGROUP.DEPBAR.LE gsb0, 0x0 ;  /* 0x00008000000079c5 */ /* 0x000fd80000010000 */
[----:B0-----:R-:W-:Y:S05]  /*7880*/  @!P0 BRA `(.L_x_25) ;  /* 0x0000003800f08947 */ /* 0x001fea0003800000 */
[----:B------:R0:W-:Y:S04]  /*7890*/  STL [R1+0x68c], R26 ;  /* 0x00068c1a01007387 */ /* 0x0001e80000100800 */
[----:B0-----:R-:W4:Y:S04]  /*78a0*/  LDL R26, [R1] ;  /* 0x00000000011a7983 */ /* 0x001f280000100800 */
[----:B------:R0:W-:Y:S04]  /*78b0*/  STL [R1+0x688], R27 ;  /* 0x0006881b01007387 */ /* 0x0001e80000100800 */
[----:B0-----:R-:W2:Y:S04]  /*78c0*/  LDL R27, [R1+0x4] ;  /* 0x00000400011b7983 */ /* 0x001ea80000100800 */
[----:B------:R0:W-:Y:S04]  /*78d0*/  STL [R1+0x684], R28 ;  /* 0x0006841c01007387 */ /* 0x0001e80000100800 */
[----:B0-----:R-:W3:Y:S04]  /*78e0*/  LDL R28, [R1+0x8] ;  /* 0x00000800011c7983 */ /* 0x001ee80000100800 */
        /* <DEDUP_REMOVED lines=187> */
[----:B0-----:R-:W3:Y:S04]  /*84a0*/  LDL.LU R122, [R1+0x220] ;  /* 0x00022000017a7983 */ /* 0x001ee80000300800 */
        /* <DEDUP_REMOVED lines=60> */
[----:B-----5:R0:W-:Y:S04]  /*8870*/  STL [R1+0x490], R0 ;  /* 0x0004900001007387 */ /* 0x0201e80000100800 */
[----:B0-----:R-:W3:Y:S01]  /*8880*/  LDL R0, [R1+0x17c] ;  /* 0x00017c0001007983 */ /* 0x001ee20000100800 */
[----:B----4-:R-:W-:-:S01]  /*8890*/  FADD R4, R26, R4 ;  /* 0x000000041a047221 */ /* 0x010fc20000000000 */
[----:B--2---:R-:W-:Y:S01]  /*88a0*/  FADD R5, R27, R5 ;  /* 0x000000051b057221 */ /* 0x004fe20000000000 */
[----:B---3--:R-:W-:-:S01]  /*88b0*/  FADD R6, R28, R6 ;  /* 0x000000061c067221 */ /* 0x008fc20000000000 */
[----:B------:R-:W2:Y:S01]  /*88c0*/  LDL.LU R26, [R1+0x68c] ;  /* 0x00068c00011a7983 */ /* 0x000ea20000300800 */
[----:B------:R-:W-:-:S01]  /*88d0*/  FADD R7, R29, R7 ;  /* 0x000000071d077221 */ /* 0x000fc20000000000 */
[----:B------:R-:W-:-:S02]  /*88e0*/  FADD R8, R30, R8 ;  /* 0x000000081e087221 */ /* 0x000fc40000000000 */
[----:B------:R-:W3:Y:S01]  /*88f0*/  LDL.LU R27, [R1+0x688] ;  /* 0x00068800011b7983 */ /* 0x000ee20000300800 */
[----:B------:R-:W-:-:S03]  /*8900*/  FADD R9, R31, R9 ;  /* 0x000000091f097221 */ /* 0x000fc60000000000 */
[----:B------:R-:W4:Y:S01]  /*8910*/  LDL.LU R28, [R1+0x684] ;  /* 0x00068400011c7983 */ /* 0x000f220000300800 */
        /* <DEDUP_REMOVED lines=170> */
[----:B------:R-:W-:-:S01]  /*93c0*/  FADD R223, R117, R223 ;  /* 0x000000df75df7221 */ /* 0x000fc20000000000 */
[----:B------:R-:W-:Y:S02]  /*93d0*/  FADD R149, R150, R149 ;  /* 0x0000009596957221 */ /* 0x000fe40000000000 */
[----:B------:R-:W4:Y:S01]  /*93e0*/  LDL.LU R114, [R1+0x52c] ;  /* 0x00052c0001727983 */ /* 0x000f220000300800 */
[----:B------:R-:W-:-:S01]  /*93f0*/  FADD R224, R118, R224 ;  /* 0x000000e076e07221 */ /* 0x000fc20000000000 */
[----:B------:R-:W-:Y:S02]  /*9400*/  FADD R146, R147, R146 ;  /* 0x0000009293927221 */ /* 0x000fe40000000000 */
[----:B------:R-:W4:Y:S01]  /*9410*/  LDL.LU R115, [R1+0x528] ;  /* 0x0005280001737983 */ /* 0x000f220000300800 */
[----:B------:R-:W-:-:S01]  /*9420*/  FADD R225, R119, R225 ;  /* 0x000000e177e17221 */ /* 0x000fc20000000000 */
[----:B------:R-:W-:-:S02]  /*9430*/  FADD R143, R145, R143 ;  /* 0x0000008f918f7221 */ /* 0x000fc40000000000 */
        /* <DEDUP_REMOVED lines=10> */
[----:B------:R-:W-:Y:S01]  /*94e0*/  FADD R130, R132, R130 ;  /* 0x0000008284827221 */ /* 0x000fe20000000000 */
[----:B------:R-:W-:-:S01]  /*94f0*/  FADD R228, R2, R228 ;  /* 0x000000e402e47221 */ /* 0x000fc20000000000 */
[----:B------:R-:W-:Y:S01]  /*9500*/  STL [R1+0x200], R149 ;  /* 0x0002009501007387 */ /* 0x000fe20000100800 */
[----:B------:R-:W-:-:S01]  /*9510*/  FADD R122, R124, R122 ;  /* 0x0000007a7c7a7221 */ /* 0x000fc20000000000 */
[----:B------:R-:W-:Y:S01]  /*9520*/  FADD R126, R128, R126 ;  /* 0x0000007e807e7221 */ /* 0x000fe20000000000 */
[----:B------:R-:W-:-:S01]  /*9530*/  FADD R229, R151, R229 ;  /* 0x000000e597e57221 */ /* 0x000fc20000000000 */
[----:B------:R-:W-:Y:S04]  /*9540*/  STL [R1+0x204], R146 ;  /* 0x0002049201007387 */ /* 0x000fe80000100800 */
[----:B------:R-:W-:Y:S04]  /*9550*/  STL [R1+0x208], R143 ;  /* 0x0002088f01007387 */ /* 0x000fe80000100800 */
[----:B------:R-:W2:Y:S04]  /*9560*/  LDL.LU R0, [R1+0x254] ;  /* 0x0002540001007983 */ /* 0x000ea80000300800 */
[----:B------:R-:W-:Y:S04]  /*9570*/  STL [R1+0x20c], R139 ;  /* 0x00020c8b01007387 */ /* 0x000fe80000100800 */
[----:B------:R-:W-:Y:S04]  /*9580*/  STL [R1+0x210], R136 ;  /* 0x0002108801007387 */ /* 0x000fe80000100800 */
[----:B------:R-:W3:Y:S04]  /*9590*/  LDL.LU R2, [R1+0x250] ;  /* 0x0002500001027983 */ /* 0x000ee80000300800 */
[----:B------:R0:W-:Y:S04]  /*95a0*/  STL [R1+0x214], R133 ;  /* 0x0002148501007387 */ /* 0x0001e80000100800 */
[----:B0-----:R-:W4:Y:S04]  /*95b0*/  LDL.LU R133, [R1+0x24c] ;  /* 0x00024c0001857983 */ /* 0x001f280000300800 */
[----:B------:R-:W-:Y:S04]  /*95c0*/  STL [R1+0x218], R130 ;  /* 0x0002188201007387 */ /* 0x000fe80000100800 */
[----:B------:R0:W-:Y:S04]  /*95d0*/  STL [R1+0x220], R122 ;  /* 0x0002207a01007387 */ /* 0x0001e80000100800 */
[----:B------:R1:W-:Y:S04]  /*95e0*/  STL [R1+0x21c], R126 ;  /* 0x00021c7e01007387 */ /* 0x0003e80000100800 */
[----:B0-----:R-:W4:Y:S04]  /*95f0*/  LDL.LU R122, [R1+0x224] ;  /* 0x00022400017a7983 */ /* 0x001f280000300800 */
[----:B------:R-:W4:Y:S04]  /*9600*/  LDL.LU R124, [R1+0x228] ;  /* 0x00022800017c7983 */ /* 0x000f280000300800 */
[----:B-1----:R-:W4:Y:S04]  /*9610*/  LDL.LU R126, [R1+0x22c] ;  /* 0x00022c00017e7983 */ /* 0x002f280000300800 */
[----:B------:R-:W4:Y:S04]  /*9620*/  LDL.LU R128, [R1+0x230] ;  /* 0x0002300001807983 */ /* 0x000f280000300800 */
[----:B------:R-:W4:Y:S04]  /*9630*/  LDL.LU R150, [R1+0x234] ;  /* 0x0002340001967983 */ /* 0x000f280000300800 */
[----:B------:R-:W4:Y:S04]  /*9640*/  LDL.LU R146, [R1+0x238] ;  /* 0x0002380001927983 */ /* 0x000f280000300800 */
[----:B------:R-:W4:Y:S04]  /*9650*/  LDL.LU R143, [R1+0x23c] ;  /* 0x00023c00018f7983 */ /* 0x000f280000300800 */
[----:B------:R-:W4:Y:S04]  /*9660*/  LDL.LU R141, [R1+0x240] ;  /* 0x00024000018d7983 */ /* 0x000f280000300800 */
[----:B------:R-:W4:Y:S04]  /*9670*/  LDL.LU R139, [R1+0x244] ;  /* 0x00024400018b7983 */ /* 0x000f280000300800 */
[----:B------:R-:W4:Y:S04]  /*9680*/  LDL.LU R137, [R1+0x248] ;  /* 0x0002480001897983 */ /* 0x000f280000300800 */
[----:B------:R-:W4:Y:S04]  /*9690*/  LDL R130, [R1+0x1e0] ;  /* 0x0001e00001827983 */ /* 0x000f280000100800 */
[----:B------:R-:W4:Y:S04]  /*96a0*/  LDL R132, [R1+0x1e4] ;  /* 0x0001e40001847983 */ /* 0x000f280000100800 */
[----:B------:R-:W4:Y:S04]  /*96b0*/  LDL R134, [R1+0x1e8] ;  /* 0x0001e80001867983 */ /* 0x000f280000100800 */
[----:B------:R-:W4:Y:S04]  /*96c0*/  LDL R136, [R1+0x1ec] ;  /* 0x0001ec0001887983 */ /* 0x000f280000100800 */
[----:B------:R-:W4:Y:S04]  /*96d0*/  LDL R151, [R1+0x1f0] ;  /* 0x0001f00001977983 */ /* 0x000f280000100800 */
[----:B------:R-:W4:Y:S04]  /*96e0*/  LDL R149, [R1+0x1f4] ;  /* 0x0001f40001957983 */ /* 0x000f280000100800 */
[----:B------:R-:W4:Y:S04]  /*96f0*/  LDL R147, [R1+0x1f8] ;  /* 0x0001f80001937983 */ /* 0x000f280000100800 */
[----:B------:R-:W4:Y:S01]  /*9700*/  LDL R145, [R1+0x1fc] ;  /* 0x0001fc0001917983 */ /* 0x000f220000100800 */
[----:B--2---:R-:W-:-:S01]  /*9710*/  FADD R0, R3, R0 ;  /* 0x0000000003007221 */ /* 0x004fc20000000000 */
[----:B---3--:R-:W-:Y:S01]  /*9720*/  FADD R2, R131, R2 ;  /* 0x0000000283027221 */ /* 0x008fe20000000000 */
[----:B----4-:R-:W-:-:S02]  /*9730*/  FADD R122, R121, R122 ;  /* 0x0000007a797a7221 */ /* 0x010fc40000000000 */
[----:B------:R-:W2:Y:S01]  /*9740*/  LDL.LU R121, [R1+0x510] ;  /* 0x0005100001797983 */ /* 0x000ea20000300800 */
[----:B------:R-:W-:-:S03]  /*9750*/  FADD R124, R123, R124 ;  /* 0x0000007c7b7c7221 */ /* 0x000fc60000000000 */
[----:B------:R0:W-:Y:S01]  /*9760*/  STL [R1+0x224], R122 ;  /* 0x0002247a01007387 */ /* 0x0001e20000100800 */
[----:B------:R-:W-:-:S01]  /*9770*/  FADD R126, R125, R126 ;  /* 0x0000007e7d7e7221 */ /* 0x000fc20000000000 */
[----:B------:R-:W-:Y:S02]  /*9780*/  FADD R128, R127, R128 ;  /* 0x000000807f807221 */ /* 0x000fe40000000000 */
[----:B0-----:R-:W3:Y:S04]  /*9790*/  LDL.LU R122, [R1+0x50c] ;  /* 0x00050c00017a7983 */ /* 0x001ee80000300800 */
[----:B------:R-:W4:Y:S04]  /*97a0*/  LDL.LU R123, [R1+0x508] ;  /* 0x00050800017b7983 */ /* 0x000f280000300800 */
[----:B------:R0:W-:Y:S01]  /*97b0*/  STL [R1+0x228], R124 ;  /* 0x0002287c01007387 */ /* 0x0001e20000100800 */
[----:B------:R-:W-:-:S01]  /*97c0*/  FADD R150, R129, R150 ;  /* 0x0000009681967221 */ /* 0x000fc20000000000 */
[----:B------:R-:W-:Y:S01]  /*97d0*/  FADD R146, R148, R146 ;  /* 0x0000009294927221 */ /* 0x000fe20000000000 */
[----:B------:R-:W-:-:S01]  /*97e0*/  FADD R143, R144, R143 ;  /* 0x0000008f908f7221 */ /* 0x000fc20000000000 */
[----:B------:R-:W-:Y:S01]  /*97f0*/  FADD R141, R142, R141 ;  /* 0x0000008d8e8d7221 */ /* 0x000fe20000000000 */
[----:B0-----:R-:W4:Y:S04]  /*9800*/  LDL.LU R124, [R1+0x504] ;  /* 0x00050400017c7983 */ /* 0x001f280000300800 */
[----:B------:R-:W4:Y:S04]  /*9810*/  LDL.LU R125, [R1+0x500] ;  /* 0x00050000017d7983 */ /* 0x000f280000300800 */
[----:B------:R0:W-:Y:S01]  /*9820*/  STL [R1+0x22c], R126 ;  /* 0x00022c7e01007387 */ /* 0x0001e20000100800 */
[----:B------:R-:W-:-:S01]  /*9830*/  FADD R139, R140, R139 ;  /* 0x0000008b8c8b7221 */ /* 0x000fc20000000000 */
[----:B------:R-:W-:-:S02]  /*9840*/  FADD R137, R138, R137 ;  /* 0x000000898a897221 */ /* 0x000fc40000000000 */
[----:B0-----:R-:W4:Y:S04]  /*9850*/  LDL.LU R126, [R1+0x4fc] ;  /* 0x0004fc00017e7983 */ /* 0x001f280000300800 */
[----:B------:R-:W4:Y:S04]  /*9860*/  LDL.LU R127, [R1+0x4f8] ;  /* 0x0004f800017f7983 */ /* 0x000f280000300800 */
[----:B------:R0:W-:Y:S01]  /*9870*/  STL [R1+0x230], R128 ;  /* 0x0002308001007387 */ /* 0x0001e20000100800 */
[----:B------:R-:W-:-:S03]  /*9880*/  FADD R133, R135, R133 ;  /* 0x0000008587857221 */ /* 0x000fc60000000000 */
[----:B0-----:R-:W4:Y:S04]  /*9890*/  LDL.LU R128, [R1+0x4f4] ;  /* 0x0004f40001807983 */ /* 0x001f280000300800 */
[----:B------:R-:W4:Y:S04]  /*98a0*/  LDL.LU R129, [R1+0x4f0] ;  /* 0x0004f00001817983 */ /* 0x000f280000300800 */
[----:B------:R-:W-:Y:S04]  /*98b0*/  STL [R1+0x234], R150 ;  /* 0x0002349601007387 */ /* 0x000fe80000100800 */
[----:B------:R-:W-:Y:S04]  /*98c0*/  STL [R1+0x238], R146 ;  /* 0x0002389201007387 */ /* 0x000fe80000100800 */
[----:B------:R-:W-:Y:S04]  /*98d0*/  STL [R1+0x23c], R143 ;  /* 0x00023c8f01007387 */ /* 0x000fe80000100800 */
[----:B------:R-:W-:Y:S04]  /*98e0*/  STL [R1+0x240], R141 ;  /* 0x0002408d01007387 */ /* 0x000fe80000100800 */
[----:B------:R-:W-:Y:S04]  /*98f0*/  STL [R1+0x244], R139 ;  /* 0x0002448b01007387 */ /* 0x000fe80000100800 */
[----:B------:R-:W-:Y:S04]  /*9900*/  STL [R1+0x248], R137 ;  /* 0x0002488901007387 */ /* 0x000fe80000100800 */
[----:B------:R-:W2:Y:S04]  /*9910*/  LDL.LU R131, [R1+0x258] ;  /* 0x0002580001837983 */ /* 0x000ea80000300800 */
[----:B------:R0:W-:Y:S04]  /*9920*/  STL [R1+0x24c], R133 ;  /* 0x00024c8501007387 */ /* 0x0001e80000100800 */
[----:B0-----:R-:W3:Y:S04]  /*9930*/  LDL.LU R133, [R1+0x25c] ;  /* 0x00025c0001857983 */ /* 0x001ee80000300800 */
[----:B------:R0:W-:Y:S04]  /*9940*/  STL [R1+0x250], R2 ;  /* 0x0002500201007387 */ /* 0x0001e80000100800 */
[----:B------:R-:W4:Y:S04]  /*9950*/  LDL.LU R135, [R1+0x260] ;  /* 0x0002600001877983 */ /* 0x000f280000300800 */
[----:B------:R1:W-:Y:S04]  /*9960*/  STL [R1+0x254], R0 ;  /* 0x0002540001007387 */ /* 0x0003e80000100800 */
[----:B------:R-:W4:Y:S04]  /*9970*/  LDL.LU R137, [R1+0x264] ;  /* 0x0002640001897983 */ /* 0x000f280000300800 */
        /* <DEDUP_REMOVED lines=11> */
[----:B0-----:R-:W4:Y:S04]  /*9a30*/  LDL.LU R2, [R1+0x294] ;  /* 0x0002940001027983 */ /* 0x001f280000300800 */
[----:B-1----:R-:W4:Y:S01]  /*9a40*/  LDL.LU R0, [R1+0x298] ;  /* 0x0002980001007983 */ /* 0x002f220000300800 */
[----:B--2---:R-:W-:-:S03]  /*9a50*/  FADD R131, R130, R131 ;  /* 0x0000008382837221 */ /* 0x004fc60000000000 */
[----:B------:R-:W2:Y:S04]  /*9a60*/  LDL.LU R130, [R1+0x4ec] ;  /* 0x0004ec0001827983 */ /* 0x000ea80000300800 */
[----:B------:R0:W-:Y:S01]  /*9a70*/  STL [R1+0x258], R131 ;  /* 0x0002588301007387 */ /* 0x0001e20000100800 */
[----:B---3--:R-:W-:-:S03]  /*9a80*/  FADD R133, R132, R133 ;  /* 0x0000008584857221 */ /* 0x008fc60000000000 */
[----:B0-----:R-:W3:Y:S04]  /*9a90*/  LDL.LU R131, [R1+0x4e8] ;  /* 0x0004e80001837983 */ /* 0x001ee80000300800 */
[----:B------:R-:W3:Y:S01]  /*9aa0*/  LDL.LU R132, [R1+0x4e4] ;  /* 0x0004e40001847983 */ /* 0x000ee20000300800 */
[----:B----4-:R-:W-:-:S03]  /*9ab0*/  FADD R135, R134, R135 ;  /* 0x0000008786877221 */ /* 0x010fc60000000000 */
[----:B------:R0:W-:Y:S01]  /*9ac0*/  STL [R1+0x25c], R133 ;  /* 0x00025c8501007387 */ /* 0x0001e20000100800 */
[----:B------:R-:W-:-:S03]  /*9ad0*/  FADD R137, R136, R137 ;  /* 0x0000008988897221 */ /* 0x000fc60000000000 */
[----:B0-----:R-:W4:Y:S01]  /*9ae0*/  LDL.LU R133, [R1+0x4e0] ;  /* 0x0004e00001857983 */ /* 0x001f220000300800 */
[----:B------:R-:W-:-:S03]  /*9af0*/  FADD R150, R151, R150 ;  /* 0x0000009697967221 */ /* 0x000fc60000000000 */
[----:B------:R-:W4:Y:S01]  /*9b00*/  LDL.LU R134, [R1+0x4dc] ;  /* 0x0004dc0001867983 */ /* 0x000f220000300800 */
[----:B------:R-:W-:-:S03]  /*9b10*/  FADD R148, R149, R148 ;  /* 0x0000009495947221 */ /* 0x000fc60000000000 */
[----:B------:R0:W-:Y:S01]  /*9b20*/  STL [R1+0x260], R135 ;  /* 0x0002608701007387 */ /* 0x0001e20000100800 */
[----:B------:R-:W-:-:S01]  /*9b30*/  FADD R146, R147, R146 ;  /* 0x0000009293927221 */ /* 0x000fc20000000000 */
[----:B------:R-:W-:Y:S02]  /*9b40*/  FADD R144, R145, R144 ;  /* 0x0000009091907221 */ /* 0x000fe40000000000 */
[----:B0-----:R-:W4:Y:S01]  /*9b50*/  LDL.LU R135, [R1+0x4d8] ;  /* 0x0004d80001877983 */ /* 0x001f220000300800 */
[----:B------:R-:W-:-:S03]  /*9b60*/  FADD R143, R24, R143 ;  /* 0x0000008f188f7221 */ /* 0x000fc60000000000 */
[----:B------:R-:W4:Y:S01]  /*9b70*/  LDL.LU R136, [R1+0x4d4] ;  /* 0x0004d40001887983 */ /* 0x000f220000300800 */
[----:B------:R-:W-:-:S03]  /*9b80*/  FADD R142, R25, R142 ;  /* 0x0000008e198e7221 */ /* 0x000fc60000000000 */
[----:B------:R0:W-:Y:S01]  /*9b90*/  STL [R1+0x264], R137 ;  /* 0x0002648901007387 */ /* 0x0001e20000100800 */
[----:B------:R-:W-:-:S01]  /*9ba0*/  FADD R141, R26, R141 ;  /* 0x0000008d1a8d7221 */ /* 0x000fc20000000000 */
[----:B------:R-:W-:Y:S01]  /*9bb0*/  FADD R140, R27, R140 ;  /* 0x0000008c1b8c7221 */ /* 0x000fe20000000000 */
[----:B------:R-:W-:-:S01]  /*9bc0*/  FADD R139, R28, R139 ;  /* 0x0000008b1c8b7221 */ /* 0x000fc20000000000 */
[----:B0-----:R-:W4:Y:S01]  /*9bd0*/  LDL.LU R137, [R1+0x4d0] ;  /* 0x0004d00001897983 */ /* 0x001f220000300800 */
[----:B------:R-:W-:-:S03]  /*9be0*/  FADD R138, R29, R138 ;  /* 0x0000008a1d8a7221 */ /* 0x000fc60000000000 */
[----:B------:R0:W-:Y:S01]  /*9bf0*/  STL [R1+0x268], R150 ;  /* 0x0002689601007387 */ /* 0x0001e20000100800 */
[----:B------:R-:W-:-:S03]  /*9c00*/  FADD R3, R30, R3 ;  /* 0x000000031e037221 */ /* 0x000fc60000000000 */
[----:B------:R1:W-:Y:S01]  /*9c10*/  STL [R1+0x26c], R148 ;  /* 0x00026c9401007387 */ /* 0x0003e20000100800 */
[----:B------:R-:W-:-:S03]  /*9c20*/  FADD R2, R31, R2 ;  /* 0x000000021f027221 */ /* 0x000fc60000000000 */
[----:B------:R1:W-:Y:S01]  /*9c30*/  STL [R1+0x270], R146 ;  /* 0x0002709201007387 */ /* 0x0003e20000100800 */
[----:B------:R-:W-:-:S03]  /*9c40*/  FADD R0, R32, R0 ;  /* 0x0000000020007221 */ /* 0x000fc60000000000 */
[----:B------:R1:W-:Y:S04]  /*9c50*/  STL [R1+0x274], R144 ;  /* 0x0002749001007387 */ /* 0x0003e80000100800 */
[----:B------:R1:W-:Y:S04]  /*9c60*/  STL [R1+0x278], R143 ;  /* 0x0002788f01007387 */ /* 0x0003e80000100800 */
[----:B------:R1:W-:Y:S04]  /*9c70*/  STL [R1+0x27c], R142 ;  /* 0x00027c8e01007387 */ /* 0x0003e80000100800 */
[----:B------:R1:W-:Y:S04]  /*9c80*/  STL [R1+0x280], R141 ;  /* 0x0002808d01007387 */ /* 0x0003e80000100800 */
[----:B------:R1:W-:Y:S04]  /*9c90*/  STL [R1+0x284], R140 ;  /* 0x0002848c01007387 */ /* 0x0003e80000100800 */
[----:B------:R1:W-:Y:S04]  /*9ca0*/  STL [R1+0x288], R139 ;  /* 0x0002888b01007387 */ /* 0x0003e80000100800 */
[----:B------:R1:W-:Y:S04]  /*9cb0*/  STL [R1+0x28c], R138 ;  /* 0x00028c8a01007387 */ /* 0x0003e80000100800 */
[----:B------:R-:W2:Y:S04]  /*9cc0*/  LDL.LU R151, [R1+0x29c] ;  /* 0x00029c0001977983 */ /* 0x000ea80000300800 */
[----:B------:R1:W-:Y:S04]  /*9cd0*/  STL [R1+0x290], R3 ;  /* 0x0002900301007387 */ /* 0x0003e80000100800 */
[----:B0-----:R-:W3:Y:S04]  /*9ce0*/  LDL.LU R150, [R1+0x2a0] ;  /* 0x0002a00001967983 */ /* 0x001ee80000300800 */
[----:B------:R0:W-:Y:S04]  /*9cf0*/  STL [R1+0x294], R2 ;  /* 0x0002940201007387 */ /* 0x0001e80000100800 */
[----:B------:R-:W4:Y:S04]  /*9d00*/  LDL.LU R149, [R1+0x2a4] ;  /* 0x0002a40001957983 */ /* 0x000f280000300800 */
[----:B------:R0:W-:Y:S04]  /*9d10*/  STL [R1+0x298], R0 ;  /* 0x0002980001007387 */ /* 0x0001e80000100800 */
        /* <DEDUP_REMOVED lines=13> */
[----:B------:R-:W4:Y:S01]  /*9df0*/  LDL.LU R0, [R1+0x2dc] ;  /* 0x0002dc0001007983 */ /* 0x000f220000300800 */
[----:B--2---:R-:W-:-:S05]  /*9e00*/  FADD R151, R33, R151 ;  /* 0x0000009721977221 */ /* 0x004fca0000000000 */
[----:B------:R0:W-:Y:S01]  /*9e10*/  STL [R1+0x29c], R151 ;  /* 0x00029c9701007387 */ /* 0x0001e20000100800 */
[----:B---3--:R-:W-:-:S05]  /*9e20*/  FADD R150, R34, R150 ;  /* 0x0000009622967221 */ /* 0x008fca0000000000 */
[----:B------:R1:W-:Y:S01]  /*9e30*/  STL [R1+0x2a0], R150 ;  /* 0x0002a09601007387 */ /* 0x0003e20000100800 */
[----:B----4-:R-:W-:-:S05]  /*9e40*/  FADD R149, R35, R149 ;  /* 0x0000009523957221 */ /* 0x010fca0000000000 */
[----:B------:R2:W-:Y:S01]  /*9e50*/  STL [R1+0x2a4], R149 ;  /* 0x0002a49501007387 */ /* 0x0005e20000100800 */
[----:B------:R-:W-:-:S01]  /*9e60*/  FADD R148, R36, R148 ;  /* 0x0000009424947221 */ /* 0x000fc20000000000 */
[----:B------:R-:W-:-:S04]  /*9e70*/  FADD R147, R37, R147 ;  /* 0x0000009325937221 */ /* 0x000fc80000000000 */
[----:B------:R3:W-:Y:S01]  /*9e80*/  STL [R1+0x2a8], R148 ;  /* 0x0002a89401007387 */ /* 0x0007e20000100800 */
[----:B------:R-:W-:-:S03]  /*9e90*/  FADD R146, R38, R146 ;  /* 0x0000009226927221 */ /* 0x000fc60000000000 */
        /* <DEDUP_REMOVED lines=20> */
[----:B0-----:R-:W4:Y:S01]  /*9fe0*/  LDL.LU R151, [R1+0x2e0] ;  /* 0x0002e00001977983 */ /* 0x001f220000300800 */
[----:B------:R-:W-:-:S03]  /*9ff0*/  FADD R0, R49, R0 ;  /* 0x0000000031007221 */ /* 0x000fc60000000000 */
[----:B------:R0:W-:Y:S04]  /*a000*/  STL [R1+0x2d4], R3 ;  /* 0x0002d40301007387 */ /* 0x0001e80000100800 */
[----:B-1----:R-:W4:Y:S04]  /*a010*/  LDL.LU R150, [R1+0x2e4] ;  /* 0x0002e40001967983 */ /* 0x002f280000300800 */
[----:B------:R1:W-:Y:S04]  /*a020*/  STL [R1+0x2d8], R2 ;  /* 0x0002d80201007387 */ /* 0x0003e80000100800 */
[----:B--2---:R-:W2:Y:S04]  /*a030*/  LDL.LU R149, [R1+0x2e8] ;  /* 0x0002e80001957983 */ /* 0x004ea80000300800 */
[----:B------:R1:W-:Y:S04]  /*a040*/  STL [R1+0x2dc], R0 ;  /* 0x0002dc0001007387 */ /* 0x0003e80000100800 */
[----:B---3--:R-:W3:Y:S04]  /*a050*/  LDL.LU R148, [R1+0x2ec] ;  /* 0x0002ec0001947983 */ /* 0x008ee80000300800 */
[----:B----4-:R-:W4:Y:S04]  /*a060*/  LDL.LU R147, [R1+0x2f0] ;  /* 0x0002f00001937983 */ /* 0x010f280000300800 */
        /* <DEDUP_REMOVED lines=10> */
[----:B-1----:R-:W4:Y:S04]  /*a110*/  LDL.LU R2, [R1+0x31c] ;  /* 0x00031c0001027983 */ /* 0x002f280000300800 */
[----:B------:R-:W4:Y:S01]  /*a120*/  LDL.LU R0, [R1+0x320] ;  /* 0x0003200001007983 */ /* 0x000f220000300800 */
[----:B------:R-:W-:-:S01]  /*a130*/  FADD R151, R50, R151 ;  /* 0x0000009732977221 */ /* 0x000fc20000000000 */
[----:B------:R-:W-:-:S04]  /*a140*/  FADD R150, R51, R150 ;  /* 0x0000009633967221 */ /* 0x000fc80000000000 */
[----:B------:R0:W-:Y:S01]  /*a150*/  STL [R1+0x2e0], R151 ;  /* 0x0002e09701007387 */ /* 0x0001e20000100800 */
[----:B--2---:R-:W-:-:S03]  /*a160*/  FADD R149, R52, R149 ;  /* 0x0000009534957221 */ /* 0x004fc60000000000 */
[----:B------:R1:W-:Y:S01]  /*a170*/  STL [R1+0x2e4], R150 ;  /* 0x0002e49601007387 */ /* 0x0003e20000100800 */
[----:B---3--:R-:W-:-:S03]  /*a180*/  FADD R148, R53, R148 ;  /* 0x0000009435947221 */ /* 0x008fc60000000000 */
[----:B------:R2:W-:Y:S01]  /*a190*/  STL [R1+0x2e8], R149 ;  /* 0x0002e89501007387 */ /* 0x0005e20000100800 */
[----:B----4-:R-:W-:-:S03]  /*a1a0*/  FADD R147, R54, R147 ;  /* 0x0000009336937221 */ /* 0x010fc60000000000 */
        /* <DEDUP_REMOVED lines=198> */
[----:B------:R-:W-:Y:S01]  /*ae10*/  STL [R1+0x3f0], R151 ;  /* 0x0003f09701007387 */ /* 0x000fe20000100800 */
[----:B--2---:R-:W-:-:S03]  /*ae20*/  FADD R149, R120, R149 ;  /* 0x0000009578957221 */ /* 0x004fc60000000000 */
[----:B------:R-:W-:Y:S01]  /*ae30*/  STL [R1+0x3f4], R150 ;  /* 0x0003f49601007387 */ /* 0x000fe20000100800 */
[----:B---3--:R-:W-:-:S03]  /*ae40*/  FADD R148, R121, R148 ;  /* 0x0000009479947221 */ /* 0x008fc60000000000 */
[----:B------:R-:W-:Y:S01]  /*ae50*/  STL [R1+0x3f8], R149 ;  /* 0x0003f89501007387 */ /* 0x000fe20000100800 */
[----:B----4-:R-:W-:-:S03]  /*ae60*/  FADD R147, R122, R147 ;  /* 0x000000937a937221 */ /* 0x010fc60000000000 */
[----:B------:R-:W-:Y:S01]  /*ae70*/  STL [R1+0x3fc], R148 ;  /* 0x0003fc9401007387 */ /* 0x000fe20000100800 */
[----:B------:R-:W-:-:S03]  /*ae80*/  FADD R146, R123, R146 ;  /* 0x000000927b927221 */ /* 0x000fc60000000000 */
        /* <DEDUP_REMOVED lines=18> */
[----:B------:R0:W-:Y:S04]  /*afb0*/  STL [R1+0x424], R138 ;  /* 0x0004248a01007387 */ /* 0x0001e80000100800 */
[----:B0-----:R-:W2:Y:S04]  /*afc0*/  LDL.LU R138, [R1+0x434] ;  /* 0x00043400018a7983 */ /* 0x001ea80000300800 */
[----:B------:R-:W-:Y:S04]  /*afd0*/  STL [R1+0x428], R3 ;  /* 0x0004280301007387 */ /* 0x000fe80000100800 */
[----:B------:R-:W3:Y:S01]  /*afe0*/  LDL.LU R139, [R1+0x438] ;  /* 0x00043800018b7983 */ /* 0x000ee20000300800 */
[----:B------:R-:W-:-:S01]  /*aff0*/  FADD R2, R133, R2 ;  /* 0x0000000285027221 */ /* 0x000fc20000000000 */
[----:B------:R-:W-:-:S04]  /*b000*/  FADD R0, R134, R0 ;  /* 0x0000000086007221 */ /* 0x000fc80000000000 */
        /* <DEDUP_REMOVED lines=17> */
[----:B--2---:R-:W-:-:S05]  /*b120*/  FADD R138, R135, R138 ;  /* 0x0000008a878a7221 */ /* 0x004fca0000000000 */
[----:B------:R0:W-:Y:S01]  /*b130*/  STL [R1+0x434], R138 ;  /* 0x0004348a01007387 */ /* 0x0001e20000100800 */
[----:B---3--:R-:W-:-:S03]  /*b140*/  FADD R139, R136, R139 ;  /* 0x0000008b888b7221 */ /* 0x008fc60000000000 */
[----:B0-----:R-:W2:Y:S04]  /*b150*/  LDL.LU R138, [R1+0x4cc] ;  /* 0x0004cc00018a7983 */ /* 0x001ea80000300800 */
[----:B------:R0:W-:Y:S04]  /*b160*/  STL [R1+0x438], R139 ;  /* 0x0004388b01007387 */ /* 0x0001e80000100800 */
[----:B0-----:R-:W3:Y:S01]  /*b170*/  LDL.LU R139, [R1+0x4c8] ;  /* 0x0004c800018b7983 */ /* 0x001ee20000300800 */
[----:B----4-:R-:W-:-:S05]  /*b180*/  FADD R140, R137, R140 ;  /* 0x0000008c898c7221 */ /* 0x010fca0000000000 */
[----:B------:R0:W-:Y:S04]  /*b190*/  STL [R1+0x43c], R140 ;  /* 0x00043c8c01007387 */ /* 0x0001e80000100800 */
[----:B0-----:R-:W4:Y:S01]  /*b1a0*/  LDL.LU R140, [R1+0x4c4] ;  /* 0x0004c400018c7983 */ /* 0x001f220000300800 */
        /* <DEDUP_REMOVED lines=35> */
[----:B0-----:R0:W5:Y:S01]  /*b3e0*/  LDL.LU R2, [R1+0x494] ;  /* 0x0004940001027983 */ /* 0x0011620000300800 */
[----:B------:R-:W-:Y:S01]  /*b3f0*/  UMOV UR6, URZ ;  /* 0x0000003f00067c82 */ /* 0x000fe20008000000 */
[----:B--2---:R-:W-:-:S05]  /*b400*/  FADD R0, R150, R0 ;  /* 0x0000000096007221 */ /* 0x004fca0000000000 */
[----:B------:R1:W-:Y:S01]  /*b410*/  STL [R1+0x470], R0 ;  /* 0x0004700001007387 */ /* 0x0003e20000100800 */
[----:B---3--:R-:W-:-:S03]  /*b420*/  FADD R3, R3, R151 ;  /* 0x0000009703037221 */ /* 0x008fc60000000000 */
[----:B-1----:R0:W5:Y:S04]  /*b430*/  LDL.LU R0, [R1+0x490] ;  /* 0x0004900001007983 */ /* 0x0021680000300800 */
[----:B------:R0:W-:Y:S02]  /*b440*/  STL [R1+0x474], R3 ;  /* 0x0004740301007387 */ /* 0x0001e40000100800 */
.L_x_25:
[----:B------:R-:W-:Y:S05]  /*b450*/  @!P1 BRA `(.L_x_26) ;  /* 0x0000000000049947 */ /* 0x000fea0003800000 */
[----:B------:R-:W-:Y:S01]  /*b460*/  BPT.TRAP 0x1 ;  /* 0x000000040000795c */ /* 0x000fe20000300000 */
.L_x_26:
[----:B------:R-:W-:Y:S02]  /*b470*/  UISETP.GT.U32.AND UP0, UPT, UR13, 0x1, UPT ;  /* 0x000000010d00788c */ /* 0x000fe4000bf04070 */
[----:B------:R-:W-:-:S04]  /*b480*/  ULEA UR8, UR23, UR15, 0x3 ;  /* 0x0000000f17087291 */ /* 0x000fc8000f8e183f */
[----:B------:R-:W-:Y:S01]  /*b490*/  UIADD3 UR8, UR8, 0x80, URZ ;  /* 0x0000008008087890 */ /* 0x000fe2000fffe03f */
[----:B------:R-:W-:-:S03]  /*b4a0*/  PLOP3.LUT P0, PT, PT, PT, UP0, 0x80, 0x0 ;  /* 0x000000000000781c */ /* 0x000fc60003f0f008 */
[----:B------:R-:W-:-:S09]  /*b4b0*/  UPRMT UR8, URZ, 0x654, UR8 ;  /* 0x000006543f087896 */ /* 0x000fd20008000008 */
[----:B------:R-:W-:Y:S01]  /*b4c0*/  SYNCS.ARRIVE.TRANS64.RED.A1T0 RZ, [UR8], RZ ;  /* 0x000000ffffff79a7 */ /* 0x000fe20008100408 */
[----:B------:R-:W-:Y:S05]  /*b4d0*/  @P0 BRA `(.L_x_27) ;  /* 0x0000000000040947 */ /* 0x000fea0003800000 */
[----:B------:R-:W-:Y:S01]  /*b4e0*/  BPT.TRAP 0x1 ;  /* 0x000000040000795c */ /* 0x000fe20000300000 */
.L_x_27:
[----:B------:R-:W-:Y:S01]  /*b4f0*/  UIADD3 UR17, UR17, 0x1, URZ ;  /* 0x0000000111117890 */ /* 0x000fe2000fffe03f */
[C---:B-----5:R-:W-:Y:S01]  /*b500*/  ISETP.GT.AND P0, PT, R2.reuse, 0x1, PT ;  /* 0x000000010200780c */ /* 0x060fe20003f04270 */
[----:B------:R-:W-:Y:S01]  /*b510*/  UIADD3 UR23, UR23, 0x1, URZ ;  /* 0x0000000117177890 */ /* 0x000fe2000fffe03f */
[----:B------:R-:W-:Y:S01]  /*b520*/  VIADD R2, R2, 0xffffffff ;  /* 0xffffffff02027836 */ /* 0x000fe20000000000 */
[----:B------:R-:W-:Y:S02]  /*b530*/  UISETP.NE.AND UP0, UPT, UR17, 0x10, UPT ;  /* 0x000000101100788c */ /* 0x000fe4000bf05270 */
[----:B------:R-:W-:Y:S02]  /*b540*/  UISETP.NE.AND UP1, UPT, UR23, 0x10, UPT ;  /* 0x000000101700788c */ /* 0x000fe4000bf25270 */
[----:B------:R-:W-:Y:S02]  /*b550*/  USEL UR8, URZ, 0x1, UP0 ;  /* 0x000000013f087887 */ /* 0x000fe40008000000 */
[----:B------:R-:W-:-:S02]  /*b560*/  USEL UR17, UR17, URZ, UP0 ;  /* 0x0000003f11117287 */ /* 0x000fc40008000000 */
[----:B------:R-:W-:Y:S02]  /*b570*/  USEL UR23, UR23, URZ, UP1 ;  /* 0x0000003f17177287 */ /* 0x000fe40008800000 */
[----:B------:R-:W-:Y:S01]  /*b580*/  LOP3.LUT R0, R0, UR8, RZ, 0x3c, !PT ;  /* 0x0000000800007c12 */ /* 0x000fe2000f8e3cff */
[----:B------:R-:W-:Y:S01]  /*b590*/  UMOV UR8, 0x1 ;  /* 0x0000000100087882 */ /* 0x000fe20000000000 */
[----:B------:R-:W-:Y:S08]  /*b5a0*/  @P0 BRA `(.L_x_28) ;  /* 0xffffffb000140947 */ /* 0x000ff0000383ffff */
.L_x_20:
[----:B------:R-:W-:-:S04]  /*b5b0*/  UISETP.NE.AND UP0, UPT, UR6, URZ, UPT ;  /* 0x0000003f0600728c */ /* 0x000fc8000bf05270 */
[----:B------:R-:W-:-:S06]  /*b5c0*/  USEL UR6, URZ, 0x1, !UP0 ;  /* 0x000000013f067887 */ /* 0x000fcc000c000000 */
[----:B------:R-:W-:-:S13]  /*b5d0*/  ISETP.NE.AND P0, PT, RZ, UR6, PT ;  /* 0x00000006ff007c0c */ /* 0x000fda000bf05270 */
[----:B------:R-:W-:Y:S05]  /*b5e0*/  @!P0 BRA `(.L_x_29) ;  /* 0x0000003800988947 */ /* 0x000fea0003800000 */
[----:B------:R4:W-:Y:S04]  /*b5f0*/  STL [R1+0x660], R35 ;  /* 0x0006602301007387 */ /* 0x0009e80000100800 */
[----:B----4-:R-:W4:Y:S04]  /*b600*/  LDL.LU R35, [R1] ;  /* 0x0000000001237983 */ /* 0x010f280000300800 */
[----:B------:R5:W-:Y:S04]  /*b610*/  STL [R1+0x65c], R36 ;  /* 0x00065c2401007387 */ /* 0x000be80000100800 */
[----:B-----5:R-:W5:Y:S04]  /*b620*/  LDL.LU R36, [R1+0x4] ;  /* 0x0000040001247983 */ /* 0x020f680000300800 */
[----:B------:R0:W-:Y:S04]  /*b630*/  STL [R1+0x658], R37 ;  /* 0x0006582501007387 */ /* 0x0001e80000100800 */
[----:B0-----:R-:W2:Y:S04]  /*b640*/  LDL.LU R37, [R1+0x8] ;  /* 0x0000080001257983 */ /* 0x001ea80000300800 */
[----:B------:R0:W-:Y:S04]  /*b650*/  STL [R1+0x654], R38 ;  /* 0x0006542601007387 */ /* 0x0001e80000100800 */
[----:B0-----:R-:W3:Y:S04]  /*b660*/  LDL.LU R38, [R1+0xc] ;  /* 0x00000c0001267983 */ /* 0x001ee80000300800 */
        /* <DEDUP_REMOVED lines=156> */
[----:B------:R-:W3:Y:S04]  /*c030*/  LDL.LU R0, [R1+0x224] ;  /* 0x0002240001007983 */ /* 0x000ee80000300800 */
[----:B------:R-:W3:Y:S04]  /*c040*/  LDL.LU R2, [R1+0x1b0] ;  /* 0x0001b00001027983 */ /* 0x000ee80000300800 */
[----:B------:R-:W3:Y:S04]  /*c050*/  LDL.LU R3, [R1+0x228] ;  /* 0x0002280001037983 */ /* 0x000ee80000300800 */
        /* <DEDUP_REMOVED lines=65> */
[----:B0-----:R-:W3:Y:S01]  /*c470*/  LDL.LU R149, [R1+0x150] ;  /* 0x0001500001957983 */ /* 0x001ee20000300800 */
[----:B----4-:R-:W-:-:S03]  /*c480*/  FADD R4, R35, R4 ;  /* 0x0000000423047221 */ /* 0x010fc60000000000 */
[----:B------:R0:W-:Y:S01]  /*c490*/  STL [R1+0x494], R150 ;  /* 0x0004949601007387 */ /* 0x0001e20000100800 */
[----:B-----5:R-:W-:Y:S01]  /*c4a0*/  FADD R5, R36, R5 ;  /* 0x0000000524057221 */ /* 0x020fe20000000000 */
[----:B--2---:R-:W-:Y:S01]  /*c4b0*/  FADD R6, R37, R6 ;  /* 0x0000000625067221 */ /* 0x004fe20000000000 */
[----:B---3--:R-:W-:Y:S01]  /*c4c0*/  FADD R7, R38, R7 ;  /* 0x0000000726077221 */ /* 0x008fe20000000000 */
[----:B------:R-:W-:Y:S01]  /*c4d0*/  FADD R8, R39, R8 ;  /* 0x0000000827087221 */ /* 0x000fe20000000000 */
[----:B0-----:R-:W2:Y:S04]  /*c4e0*/  LDL.LU R150, [R1+0x14c] ;  /* 0x00014c0001967983 */ /* 0x001ea80000300800 */
[----:B------:R0:W-:Y:S01]  /*c4f0*/  STL [R1+0x490], R151 ;  /* 0x0004909701007387 */ /* 0x0001e20000100800 */
[----:B------:R-:W-:Y:S01]  /*c500*/  FADD R9, R40, R9 ;  /* 0x0000000928097221 */ /* 0x000fe20000000000 */
[----:B------:R-:W-:Y:S01]  /*c510*/  FADD R10, R41, R10 ;  /* 0x0000000a290a7221 */ /* 0x000fe20000000000 */
[----:B------:R-:W-:Y:S01]  /*c520*/  FADD R11, R42, R11 ;  /* 0x0000000b2a0b7221 */ /* 0x000fe20000000000 */
[----:B0-----:R-:W3:Y:S04]  /*c530*/  LDL.LU R151, [R1+0x148] ;  /* 0x0001480001977983 */ /* 0x001ee80000300800 */
[----:B------:R-:W4:Y:S04]  /*c540*/  LDL.LU R35, [R1+0x660] ;  /* 0x0006600001237983 */ /* 0x000f280000300800 */
[----:B------:R-:W5:Y:S04]  /*c550*/  LDL.LU R36, [R1+0x65c] ;  /* 0x00065c0001247983 */ /* 0x000f680000300800 */
[----:B------:R-:W5:Y:S04]  /*c560*/  LDL.LU R37, [R1+0x658] ;  /* 0x0006580001257983 */ /* 0x000f680000300800 */
[----:B------:R-:W5:Y:S01]  /*c570*/  LDL.LU R38, [R1+0x654] ;  /* 0x0006540001267983 */ /* 0x000f620000300800 */
[----:B------:R-:W-:-:S03]  /*c580*/  FADD R12, R43, R12 ;  /* 0x0000000c2b0c7221 */ /* 0x000fc60000000000 */
        /* <DEDUP_REMOVED lines=143> */
[----:B------:R-:W-:Y:S01]  /*ce80*/  FADD R211, R114, R211 ;  /* 0x000000d372d37221 */ /* 0x000fe20000000000 */
[----:B------:R-:W-:Y:S02]  /*ce90*/  FADD R132, R133, R132 ;  /* 0x0000008485847221 */ /* 0x000fe40000000000 */
[----:B------:R-:W5:Y:S01]  /*cea0*/  LDL.LU R111, [R1+0x530] ;  /* 0x00053000016f7983 */ /* 0x000f620000300800 */
[----:B------:R-:W-:Y:S01]  /*ceb0*/  FADD R212, R115, R212 ;  /* 0x000000d473d47221 */ /* 0x000fe20000000000 */
[----:B------:R-:W-:Y:S02]  /*cec0*/  FADD R130, R131, R130 ;  /* 0x0000008283827221 */ /* 0x000fe40000000000 */
[----:B------:R-:W5:Y:S01]  /*ced0*/  LDL.LU R112, [R1+0x52c] ;  /* 0x00052c0001707983 */ /* 0x000f620000300800 */
[----:B------:R-:W-:Y:S01]  /*cee0*/  FADD R213, R116, R213 ;  /* 0x000000d574d57221 */ /* 0x000fe20000000000 */
[----:B------:R-:W-:-:S02]  /*cef0*/  FADD R128, R129, R128 ;  /* 0x0000008081807221 */ /* 0x000fc40000000000 */
        /* <DEDUP_REMOVED lines=8> */
[----:B------:R-:W-:Y:S01]  /*cf80*/  FADD R118, R119, R118 ;  /* 0x0000007677767221 */ /* 0x000fe20000000000 */
[----:B------:R-:W-:Y:S01]  /*cf90*/  FADD R0, R117, R0 ;  /* 0x0000000075007221 */ /* 0x000fe20000000000 */
[----:B------:R-:W-:Y:S01]  /*cfa0*/  STL [R1+0x200], R134 ;  /* 0x0002008601007387 */ /* 0x000fe20000100800 */
        /* <DEDUP_REMOVED lines=17> */
[----:B---3--:R-:W-:Y:S01]  /*d0c0*/  FADD R214, R151, R214 ;  /* 0x000000d697d67221 */ /* 0x008fe20000000000 */
[----:B------:R-:W-:Y:S01]  /*d0d0*/  FADD R218, R147, R218 ;  /* 0x000000da93da7221 */ /* 0x000fe20000000000 */
[----:B------:R-:W-:Y:S01]  /*d0e0*/  STL [R1+0x214], R124 ;  /* 0x0002147c01007387 */ /* 0x000fe20000100800 */
[----:B--2---:R-:W-:Y:S01]  /*d0f0*/  FADD R215, R150, R215 ;  /* 0x000000d796d77221 */ /* 0x004fe20000000000 */
[----:B------:R-:W-:-:S02]  /*d100*/  FADD R217, R148, R217 ;  /* 0x000000d994d97221 */ /* 0x000fc40000000000 */
[----:B------:R-:W-:Y:S04]  /*d110*/  STL [R1+0x218], R122 ;  /* 0x0002187a01007387 */ /* 0x000fe80000100800 */
[----:B------:R-:W-:Y:S04]  /*d120*/  STL [R1+0x21c], R120 ;  /* 0x00021c7801007387 */ /* 0x000fe80000100800 */
[----:B------:R-:W2:Y:S04]  /*d130*/  LDL.LU R117, [R1+0x1b4] ;  /* 0x0001b40001757983 */ /* 0x000ea80000300800 */
[----:B------:R0:W-:Y:S04]  /*d140*/  STL [R1+0x220], R118 ;  /* 0x0002207601007387 */ /* 0x0001e80000100800 */
[----:B------:R-:W2:Y:S04]  /*d150*/  LDL.LU R149, [R1+0x22c] ;  /* 0x00022c0001957983 */ /* 0x000ea80000300800 */
[----:B------:R3:W-:Y:S04]  /*d160*/  STL [R1+0x224], R0 ;  /* 0x0002240001007387 */ /* 0x0007e80000100800 */
[----:B0-----:R-:W4:Y:S04]  /*d170*/  LDL.LU R118, [R1+0x1b8] ;  /* 0x0001b80001767983 */ /* 0x001f280000300800 */
[----:B------:R0:W-:Y:S04]  /*d180*/  STL [R1+0x228], R3 ;  /* 0x0002280301007387 */ /* 0x0001e80000100800 */
[----:B---3--:R-:W4:Y:S04]  /*d190*/  LDL.LU R0, [R1+0x230] ;  /* 0x0002300001007983 */ /* 0x008f280000300800 */
[----:B------:R-:W3:Y:S04]  /*d1a0*/  LDL.LU R119, [R1+0x1bc] ;  /* 0x0001bc0001777983 */ /* 0x000ee80000300800 */
[----:B------:R-:W3:Y:S04]  /*d1b0*/  LDL.LU R2, [R1+0x234] ;  /* 0x0002340001027983 */ /* 0x000ee80000300800 */
[----:B------:R-:W5:Y:S04]  /*d1c0*/  LDL.LU R120, [R1+0x1c0] ;  /* 0x0001c00001787983 */ /* 0x000f680000300800 */
[----:B0-----:R-:W5:Y:S04]  /*d1d0*/  LDL.LU R3, [R1+0x238] ;  /* 0x0002380001037983 */ /* 0x001f680000300800 */
[----:B------:R-:W5:Y:S04]  /*d1e0*/  LDL.LU R121, [R1+0x1c4] ;  /* 0x0001c40001797983 */ /* 0x000f680000300800 */
        /* <DEDUP_REMOVED lines=28> */
[----:B------:R-:W5:Y:S01]  /*d3b0*/  LDL.LU R148, [R1+0x274] ;  /* 0x0002740001947983 */ /* 0x000f620000300800 */
[----:B--2---:R-:W-:-:S03]  /*d3c0*/  FADD R149, R117, R149 ;  /* 0x0000009575957221 */ /* 0x004fc60000000000 */
[----:B------:R-:W2:Y:S04]  /*d3d0*/  LDL.LU R117, [R1+0x518] ;  /* 0x0005180001757983 */ /* 0x000ea80000300800 */
[----:B------:R0:W-:Y:S04]  /*d3e0*/  STL [R1+0x22c], R149 ;  /* 0x00022c9501007387 */ /* 0x0001e80000100800 */
[----:B0-----:R-:W2:Y:S01]  /*d3f0*/  LDL.LU R149, [R1+0x278] ;  /* 0x0002780001957983 */ /* 0x001ea20000300800 */
[----:B----4-:R-:W-:-:S03]  /*d400*/  FADD R0, R118, R0 ;  /* 0x0000000076007221 */ /* 0x010fc60000000000 */
[----:B------:R-:W4:Y:S01]  /*d410*/  LDL.LU R118, [R1+0x514] ;  /* 0x0005140001767983 */ /* 0x000f220000300800 */
[----:B---3--:R-:W-:-:S03]  /*d420*/  FADD R2, R119, R2 ;  /* 0x0000000277027221 */ /* 0x008fc60000000000 */
[----:B------:R0:W-:Y:S01]  /*d430*/  STL [R1+0x230], R0 ;  /* 0x0002300001007387 */ /* 0x0001e20000100800 */
[----:B-----5:R-:W-:-:S03]  /*d440*/  FADD R3, R120, R3 ;  /* 0x0000000378037221 */ /* 0x020fc60000000000 */
[----:B0-----:R-:W3:Y:S04]  /*d450*/  LDL.LU R0, [R1+0x27c] ;  /* 0x00027c0001007983 */ /* 0x001ee80000300800 */
[----:B------:R-:W5:Y:S01]  /*d460*/  LDL.LU R119, [R1+0x510] ;  /* 0x0005100001777983 */ /* 0x000f620000300800 */
[----:B------:R-:W-:-:S03]  /*d470*/  FADD R122, R121, R122 ;  /* 0x0000007a797a7221 */ /* 0x000fc60000000000 */
[----:B------:R0:W-:Y:S01]  /*d480*/  STL [R1+0x234], R2 ;  /* 0x0002340201007387 */ /* 0x0001e20000100800 */
[----:B------:R-:W-:-:S03]  /*d490*/  FADD R124, R123, R124 ;  /* 0x0000007c7b7c7221 */ /* 0x000fc60000000000 */
[----:B0-----:R-:W4:Y:S04]  /*d4a0*/  LDL.LU R2, [R1+0x280] ;  /* 0x0002800001027983 */ /* 0x001f280000300800 */
[----:B------:R-:W5:Y:S04]  /*d4b0*/  LDL.LU R120, [R1+0x50c] ;  /* 0x00050c0001787983 */ /* 0x000f680000300800 */
[----:B------:R0:W-:Y:S01]  /*d4c0*/  STL [R1+0x238], R3 ;  /* 0x0002380301007387 */ /* 0x0001e20000100800 */
[----:B------:R-:W-:Y:S01]  /*d4d0*/  FADD R126, R125, R126 ;  /* 0x0000007e7d7e7221 */ /* 0x000fe20000000000 */
[----:B------:R-:W-:-:S02]  /*d4e0*/  FADD R128, R127, R128 ;  /* 0x000000807f807221 */ /* 0x000fc40000000000 */
[----:B0-----:R-:W5:Y:S04]  /*d4f0*/  LDL.LU R3, [R1+0x284] ;  /* 0x0002840001037983 */ /* 0x001f680000300800 */
[----:B------:R-:W5:Y:S04]  /*d500*/  LDL.LU R121, [R1+0x508] ;  /* 0x0005080001797983 */ /* 0x000f680000300800 */
[----:B------:R0:W-:Y:S01]  /*d510*/  STL [R1+0x23c], R122 ;  /* 0x00023c7a01007387 */ /* 0x0001e20000100800 */
[----:B------:R-:W-:-:S03]  /*d520*/  FADD R130, R129, R130 ;  /* 0x0000008281827221 */ /* 0x000fc60000000000 */
        /* <DEDUP_REMOVED lines=42> */
[----:B------:R0:W-:Y:S04]  /*d7d0*/  STL [R1+0x268], R145 ;  /* 0x0002689101007387 */ /* 0x0001e80000100800 */
[----:B0-----:R-:W5:Y:S04]  /*d7e0*/  LDL.LU R145, [R1+0x29c] ;  /* 0x00029c0001917983 */ /* 0x001f680000300800 */
[----:B------:R-:W5:Y:S04]  /*d7f0*/  LDL.LU R139, [R1+0x4c0] ;  /* 0x0004c000018b7983 */ /* 0x000f680000300800 */
[----:B------:R0:W-:Y:S04]  /*d800*/  STL [R1+0x26c], R146 ;  /* 0x00026c9201007387 */ /* 0x0001e80000100800 */
[----:B0-----:R-:W5:Y:S04]  /*d810*/  LDL.LU R146, [R1+0x2a0] ;  /* 0x0002a00001927983 */ /* 0x001f680000300800 */
[----:B------:R0:W-:Y:S01]  /*d820*/  STL [R1+0x270], R147 ;  /* 0x0002709301007387 */ /* 0x0001e20000100800 */
[----:B--2---:R-:W-:-:S03]  /*d830*/  FADD R149, R24, R149 ;  /* 0x0000009518957221 */ /* 0x004fc60000000000 */
[----:B0-----:R-:W2:Y:S04]  /*d840*/  LDL.LU R147, [R1+0x2a4] ;  /* 0x0002a40001937983 */ /* 0x001ea80000300800 */
[----:B------:R0:W-:Y:S04]  /*d850*/  STL [R1+0x274], R148 ;  /* 0x0002749401007387 */ /* 0x0001e80000100800 */
[----:B0-----:R-:W2:Y:S04]  /*d860*/  LDL.LU R148, [R1+0x2a8] ;  /* 0x0002a80001947983 */ /* 0x001ea80000300800 */
[----:B------:R0:W-:Y:S04]  /*d870*/  STL [R1+0x278], R149 ;  /* 0x0002789501007387 */ /* 0x0001e80000100800 */
[----:B0-----:R-:W2:Y:S01]  /*d880*/  LDL.LU R149, [R1+0x2ac] ;  /* 0x0002ac0001957983 */ /* 0x001ea20000300800 */
[----:B---3--:R-:W-:-:S03]  /*d890*/  FADD R0, R25, R0 ;  /* 0x0000000019007221 */ /* 0x008fc60000000000 */
[----:B------:R-:W3:Y:S01]  /*d8a0*/  LDL.LU R150, [R1+0x2b0] ;  /* 0x0002b00001967983 */ /* 0x000ee20000300800 */
[----:B----4-:R-:W-:-:S03]  /*d8b0*/  FADD R2, R26, R2 ;  /* 0x000000021a027221 */ /* 0x010fc60000000000 */
[----:B------:R-:W4:Y:S04]  /*d8c0*/  LDL.LU R151, [R1+0x2b4] ;  /* 0x0002b40001977983 */ /* 0x000f280000300800 */
[----:B------:R0:W-:Y:S01]  /*d8d0*/  STL [R1+0x27c], R0 ;  /* 0x00027c0001007387 */ /* 0x0001e20000100800 */
[----:B-----5:R-:W-:-:S03]  /*d8e0*/  FADD R3, R27, R3 ;  /* 0x000000031b037221 */ /* 0x020fc60000000000 */
[----:B------:R-:W5:Y:S04]  /*d8f0*/  LDL.LU R27, [R1+0x2e8] ;  /* 0x0002e800011b7983 */ /* 0x000f680000300800 */
[----:B------:R1:W-:Y:S04]  /*d900*/  STL [R1+0x280], R2 ;  /* 0x0002800201007387 */ /* 0x0003e80000100800 */
[----:B------:R-:W5:Y:S04]  /*d910*/  LDL.LU R26, [R1+0x2ec] ;  /* 0x0002ec00011a7983 */ /* 0x000f680000300800 */
[----:B------:R-:W5:Y:S04]  /*d920*/  LDL.LU R25, [R1+0x2f0] ;  /* 0x0002f00001197983 */ /* 0x000f680000300800 */
[----:B------:R1:W-:Y:S04]  /*d930*/  STL [R1+0x284], R3 ;  /* 0x0002840301007387 */ /* 0x0003e80000100800 */
[----:B------:R-:W5:Y:S04]  /*d940*/  LDL.LU R24, [R1+0x2f4] ;  /* 0x0002f40001187983 */ /* 0x000f680000300800 */
[----:B0-----:R-:W5:Y:S04]  /*d950*/  LDL.LU R0, [R1+0x2f8] ;  /* 0x0002f80001007983 */ /* 0x001f680000300800 */
[----:B-1----:R-:W5:Y:S04]  /*d960*/  LDL.LU R2, [R1+0x2fc] ;  /* 0x0002fc0001027983 */ /* 0x002f680000300800 */
[----:B------:R-:W5:Y:S01]  /*d970*/  LDL.LU R3, [R1+0x300] ;  /* 0x0003000001037983 */ /* 0x000f620000300800 */
[----:B------:R-:W-:-:S05]  /*d980*/  FADD R140, R28, R140 ;  /* 0x0000008c1c8c7221 */ /* 0x000fca0000000000 */
[----:B------:R0:W-:Y:S04]  /*d990*/  STL [R1+0x288], R140 ;  /* 0x0002888c01007387 */ /* 0x0001e80000100800 */
[----:B0-----:R-:W5:Y:S01]  /*d9a0*/  LDL.LU R140, [R1+0x4bc] ;  /* 0x0004bc00018c7983 */ /* 0x001f620000300800 */
[----:B------:R-:W-:-:S03]  /*d9b0*/  FADD R141, R29, R141 ;  /* 0x0000008d1d8d7221 */ /* 0x000fc60000000000 */
[----:B------:R-:W5:Y:S04]  /*d9c0*/  LDL.LU R28, [R1+0x2e4] ;  /* 0x0002e400011c7983 */ /* 0x000f680000300800 */
        /* <DEDUP_REMOVED lines=20> */
[----:B------:R0:W-:Y:S01]  /*db10*/  STL [R1+0x2a0], R146 ;  /* 0x0002a09201007387 */ /* 0x0001e20000100800 */
[----:B--2---:R-:W-:-:S03]  /*db20*/  FADD R147, R35, R147 ;  /* 0x0000009323937221 */ /* 0x004fc60000000000 */
[----:B0-----:R-:W2:Y:S04]  /*db30*/  LDL.LU R146, [R1+0x4a4] ;  /* 0x0004a40001927983 */ /* 0x001ea80000300800 */
[----:B------:R-:W2:Y:S04]  /*db40*/  LDL.LU R34, [R1+0x2cc] ;  /* 0x0002cc0001227983 */ /* 0x000ea80000300800 */
[----:B------:R0:W-:Y:S01]  /*db50*/  STL [R1+0x2a4], R147 ;  /* 0x0002a49301007387 */ /* 0x0001e20000100800 */
[----:B------:R-:W-:-:S03]  /*db60*/  FADD R148, R36, R148 ;  /* 0x0000009424947221 */ /* 0x000fc60000000000 */
[----:B0-----:R-:W2:Y:S04]  /*db70*/  LDL.LU R147, [R1+0x4a0] ;  /* 0x0004a00001937983 */ /* 0x001ea80000300800 */
[----:B------:R-:W2:Y:S04]  /*db80*/  LDL.LU R35, [R1+0x2c8] ;  /* 0x0002c80001237983 */ /* 0x000ea80000300800 */
[----:B------:R0:W-:Y:S01]  /*db90*/  STL [R1+0x2a8], R148 ;  /* 0x0002a89401007387 */ /* 0x0001e20000100800 */
[----:B------:R-:W-:Y:S01]  /*dba0*/  FADD R149, R37, R149 ;  /* 0x0000009525957221 */ /* 0x000fe20000000000 */
[----:B---3--:R-:W-:-:S02]  /*dbb0*/  FADD R150, R38, R150 ;  /* 0x0000009626967221 */ /* 0x008fc40000000000 */
[----:B0-----:R-:W3:Y:S01]  /*dbc0*/  LDL.LU R148, [R1+0x49c] ;  /* 0x00049c0001947983 */ /* 0x001ee20000300800 */
[----:B----4-:R-:W-:-:S03]  /*dbd0*/  FADD R151, R39, R151 ;  /* 0x0000009727977221 */ /* 0x010fc60000000000 */
[----:B------:R-:W4:Y:S04]  /*dbe0*/  LDL.LU R36, [R1+0x2c4] ;  /* 0x0002c40001247983 */ /* 0x000f280000300800 */
[----:B------:R0:W-:Y:S04]  /*dbf0*/  STL [R1+0x2ac], R149 ;  /* 0x0002ac9501007387 */ /* 0x0001e80000100800 */
[----:B0-----:R-:W3:Y:S04]  /*dc00*/  LDL.LU R149, [R1+0x498] ;  /* 0x0004980001957983 */ /* 0x001ee80000300800 */
[----:B------:R-:W3:Y:S04]  /*dc10*/  LDL.LU R37, [R1+0x2c0] ;  /* 0x0002c00001257983 */ /* 0x000ee80000300800 */
[----:B------:R0:W-:Y:S04]  /*dc20*/  STL [R1+0x2b0], R150 ;  /* 0x0002b09601007387 */ /* 0x0001e80000100800 */
[----:B0-----:R-:W3:Y:S04]  /*dc30*/  LDL.LU R150, [R1+0x494] ;  /* 0x0004940001967983 */ /* 0x001ee80000300800 */
[----:B------:R-:W3:Y:S04]  /*dc40*/  LDL.LU R38, [R1+0x2bc] ;  /* 0x0002bc0001267983 */ /* 0x000ee80000300800 */
[----:B------:R0:W-:Y:S04]  /*dc50*/  STL [R1+0x2b4], R151 ;  /* 0x0002b49701007387 */ /* 0x0001e80000100800 */
[----:B0-----:R-:W3:Y:S04]  /*dc60*/  LDL.LU R151, [R1+0x490] ;  /* 0x0004900001977983 */ /* 0x001ee80000300800 */
[----:B------:R-:W3:Y:S01]  /*dc70*/  LDL.LU R39, [R1+0x2b8] ;  /* 0x0002b80001277983 */ /* 0x000ee20000300800 */
[----:B-----5:R-:W-:Y:S01]  /*dc80*/  FADD R27, R52, R27 ;  /* 0x0000001b341b7221 */ /* 0x020fe20000000000 */
[----:B------:R-:W-:Y:S01]  /*dc90*/  FADD R26, R53, R26 ;  /* 0x0000001a351a7221 */ /* 0x000fe20000000000 */
        /* <DEDUP_REMOVED lines=11> */
[----:B--2---:R-:W-:Y:S01]  /*dd50*/  FADD R34, R45, R34 ;  /* 0x000000222d227221 */ /* 0x004fe20000000000 */
[----:B------:R-:W-:Y:S01]  /*dd60*/  FADD R35, R44, R35 ;  /* 0x000000232c237221 */ /* 0x000fe20000000000 */
[----:B----4-:R-:W-:Y:S01]  /*dd70*/  FADD R36, R43, R36 ;  /* 0x000000242b247221 */ /* 0x010fe20000000000 */
[----:B---3--:R-:W-:Y:S01]  /*dd80*/  FADD R37, R42, R37 ;  /* 0x000000252a257221 */ /* 0x008fe20000000000 */
[----:B------:R-:W-:Y:S01]  /*dd90*/  FADD R38, R41, R38 ;  /* 0x0000002629267221 */ /* 0x000fe20000000000 */
[----:B------:R-:W-:-:S05]  /*dda0*/  FADD R39, R40, R39 ;  /* 0x0000002728277221 */ /* 0x000fca0000000000 */
[----:B------:R0:W-:Y:S04]  /*ddb0*/  STL [R1+0x2b8], R39 ;  /* 0x0002b82701007387 */ /* 0x0001e80000100800 */
        /* <DEDUP_REMOVED lines=15> */
[----:B------:R-:W5:Y:S04]  /*deb0*/  LDL.LU R51, [R1+0x304] ;  /* 0x0003040001337983 */ /* 0x000f680000300800 */
[----:B------:R5:W-:Y:S04]  /*dec0*/  STL [R1+0x2f8], R0 ;  /* 0x0002f80001007387 */ /* 0x000be80000100800 */
[----:B------:R-:W5:Y:S04]  /*ded0*/  LDL.LU R50, [R1+0x308] ;  /* 0x0003080001327983 */ /* 0x000f680000300800 */
[----:B------:R5:W-:Y:S04]  /*dee0*/  STL [R1+0x2fc], R2 ;  /* 0x0002fc0201007387 */ /* 0x000be80000100800 */
[----:B------:R-:W5:Y:S04]  /*def0*/  LDL.LU R49, [R1+0x30c] ;  /* 0x00030c0001317983 */ /* 0x000f680000300800 */
[----:B------:R5:W-:Y:S04]  /*df00*/  STL [R1+0x300], R3 ;  /* 0x0003000301007387 */ /* 0x000be80000100800 */
        /* <DEDUP_REMOVED lines=9> */
[----:B0-----:R-:W5:Y:S04]  /*dfa0*/  LDL.LU R39, [R1+0x334] ;  /* 0x0003340001277983 */ /* 0x001f680000300800 */
[----:B-1----:R-:W5:Y:S04]  /*dfb0*/  LDL.LU R38, [R1+0x338] ;  /* 0x0003380001267983 */ /* 0x002f680000300800 */
[----:B--2---:R-:W2:Y:S04]  /*dfc0*/  LDL.LU R37, [R1+0x33c] ;  /* 0x00033c0001257983 */ /* 0x004ea80000300800 */
[----:B---3--:R-:W3:Y:S04]  /*dfd0*/  LDL.LU R36, [R1+0x340] ;  /* 0x0003400001247983 */ /* 0x008ee80000300800 */
[----:B----4-:R-:W4:Y:S04]  /*dfe0*/  LDL.LU R35, [R1+0x344] ;  /* 0x0003440001237983 */ /* 0x010f280000300800 */
[----:B-----5:R-:W5:Y:S04]  /*dff0*/  LDL.LU R34, [R1+0x348] ;  /* 0x0003480001227983 */ /* 0x020f680000300800 */
        /* <DEDUP_REMOVED lines=13> */
[----:B------:R-:W-:-:S05]  /*e0d0*/  FADD R51, R59, R51 ;  /* 0x000000333b337221 */ /* 0x000fca0000000000 */
[----:B------:R0:W-:Y:S01]  /*e0e0*/  STL [R1+0x304], R51 ;  /* 0x0003043301007387 */ /* 0x0001e20000100800 */
[----:B------:R-:W-:-:S05]  /*e0f0*/  FADD R50, R60, R50 ;  /* 0x000000323c327221 */ /* 0x000fca0000000000 */
[----:B------:R1:W-:Y:S01]  /*e100*/  STL [R1+0x308], R50 ;  /* 0x0003083201007387 */ /* 0x0003e20000100800 */
[----:B------:R-:W-:-:S05]  /*e110*/  FADD R49, R61, R49 ;  /* 0x000000313d317221 */ /* 0x000fca0000000000 */
[----:B------:R1:W-:Y:S01]  /*e120*/  STL [R1+0x30c], R49 ;  /* 0x00030c3101007387 */ /* 0x0003e20000100800 */
[----:B------:R-:W-:Y:S01]  /*e130*/  FADD R48, R62, R48 ;  /* 0x000000303e307221 */ /* 0x000fe20000000000 */
        /* <DEDUP_REMOVED lines=20> */
[----:B--2---:R-:W-:-:S03]  /*e280*/  FADD R37, R73, R37 ;  /* 0x0000002549257221 */ /* 0x004fc60000000000 */
[----:B------:R2:W-:Y:S01]  /*e290*/  STL [R1+0x338], R38 ;  /* 0x0003382601007387 */ /* 0x0005e20000100800 */
[----:B---3--:R-:W-:-:S03]  /*e2a0*/  FADD R36, R74, R36 ;  /* 0x000000244a247221 */ /* 0x008fc60000000000 */
[----:B------:R3:W-:Y:S01]  /*e2b0*/  STL [R1+0x33c], R37 ;  /* 0x00033c2501007387 */ /* 0x0007e20000100800 */
[----:B----4-:R-:W-:-:S03]  /*e2c0*/  FADD R35, R75, R35 ;  /* 0x000000234b237221 */ /* 0x010fc60000000000 */
[----:B------:R4:W-:Y:S01]  /*e2d0*/  STL [R1+0x340], R36 ;  /* 0x0003402401007387 */ /* 0x0009e20000100800 */
[----:B-----5:R-:W-:-:S03]  /*e2e0*/  FADD R34, R76, R34 ;  /* 0x000000224c227221 */ /* 0x020fc60000000000 */
        /* <DEDUP_REMOVED lines=24> */
[----:B0-----:R-:W5:Y:S01]  /*e470*/  LDL.LU R51, [R1+0x380] ;  /* 0x0003800001337983 */ /* 0x001f620000300800 */
[----:B------:R-:W-:-:S03]  /*e480*/  FADD R3, R89, R3 ;  /* 0x0000000359037221 */ /* 0x000fc60000000000 */
[----:B------:R0:W-:Y:S04]  /*e490*/  STL [R1+0x374], R0 ;  /* 0x0003740001007387 */ /* 0x0001e80000100800 */
[----:B-1----:R-:W5:Y:S04]  /*e4a0*/  LDL.LU R50, [R1+0x384] ;  /* 0x0003840001327983 */ /* 0x002f680000300800 */
        /* <DEDUP_REMOVED lines=30> */
[----:B------:R-:W5:Y:S01]  /*e690*/  LDL.LU R3, [R1+0x3f8] ;  /* 0x0003f80001037983 */ /* 0x000f620000300800 */
        /* <DEDUP_REMOVED lines=150> */
[----:B------:R-:W-:Y:S01]  /*f000*/  FADD R2, R150, R2 ;  /* 0x0000000296027221 */ /* 0x000fe20000000000 */
[----:B------:R-:W-:-:S05]  /*f010*/  FADD R3, R3, R151 ;  /* 0x0000009703037221 */ /* 0x000fca0000000000 */
[----:B------:R0:W-:Y:S04]  /*f020*/  STL [R1+0x474], R3 ;  /* 0x0004740301007387 */ /* 0x0001e80000100800 */
[----:B------:R0:W-:Y:S04]  /*f030*/  STL [R1+0x46c], R0 ;  /* 0x00046c0001007387 */ /* 0x0001e80000100800 */
[----:B------:R0:W-:Y:S02]  /*f040*/  STL [R1+0x470], R2 ;  /* 0x0004700201007387 */ /* 0x0001e40000100800 */
.L_x_29:
[----:B0-----:R-:W0:Y:S02]  /*f050*/  LDC R0, c[0x0][0x28c] ;  /* 0x0000a300ff007b82 */ /* 0x001e240000000800 */
[----:B0-----:R-:W-:-:S13]  /*f060*/  ISETP.GE.AND P0, PT, R0, 0x1, PT ;  /* 0x000000010000780c */ /* 0x001fda0003f06270 */
[----:B------:R-:W-:Y:S05]  /*f070*/  @!P0 BRA `(.L_x_30) ;  /* 0x0000000000408947 */ /* 0x000fea0003800000 */
[----:B------:R-:W-:-:S06]  /*f080*/  UISETP.NE.AND UP0, UPT, UR22, 0x3, UPT ;  /* 0x000000031600788c */ /* 0x000fcc000bf05270 */
[----:B------:R-:W-:-:S13]  /*f090*/  PLOP3.LUT P0, PT, PT, PT, UP0, 0x80, 0x0 ;  /* 0x000000000000781c */ /* 0x000fda0003f0f008 */
[----:B------:R-:W-:Y:S05]  /*f0a0*/  @!P0 BRA `(.L_x_31) ;  /* 0x0000000000048947 */ /* 0x000fea0003800000 */
[----:B------:R-:W-:Y:S01]  /*f0b0*/  BPT.TRAP 0x1 ;  /* 0x000000040000795c */ /* 0x000fe20000300000 */
.L_x_31:
[----:B------:R-:W-:-:S04]  /*f0c0*/  UISETP.LT.AND UP0, UPT, UR12, 0x1, UPT ;  /* 0x000000010c00788c */ /* 0x000fc8000bf01270 */
[----:B------:R-:W-:Y:S02]  /*f0d0*/  USEL UR6, UR12, 0x1, UP0 ;  /* 0x000000010c067887 */ /* 0x000fe40008000000 */
[----:B------:R-:W-:Y:S02]  /*f0e0*/  UISETP.GT.U32.AND UP0, UPT, UR13, 0x1, UPT ;  /* 0x000000010d00788c */ /* 0x000fe4000bf04070 */
[----:B------:R-:W-:-:S04]  /*f0f0*/  UIADD3 UR6, UR5, UR12, -UR6 ;  /* 0x0000000c05067290 */ /* 0x000fc8000fffe806 */
[----:B------:R-:W-:Y:S01]  /*f100*/  USHF.L.U32 UR6, UR6, 0x3, URZ ;  /* 0x0000000306067899 */ /* 0x000fe2000800063f */
[----:B------:R-:W-:-:S03]  /*f110*/  PLOP3.LUT P0, PT, PT, PT, UP0, 0x80, 0x0 ;  /* 0x000000000000781c */ /* 0x000fc60003f0f008 */
[----:B------:R-:W-:-:S04]  /*f120*/  ULOP3.LUT UR6, UR6, 0x78, URZ, 0xc0, !UPT ;  /* 0x0000007806067892 */ /* 0x000fc8000f8ec03f */
[----:B------:R-:W-:-:S04]  /*f130*/  UIADD3 UR6, UR15, 0x80, UR6 ;  /* 0x000000800f067890 */ /* 0x000fc8000fffe006 */
[----:B------:R-:W-:-:S09]  /*f140*/  UPRMT UR6, URZ, 0x654, UR6 ;  /* 0x000006543f067896 */ /* 0x000fd20008000006 */
[----:B------:R-:W-:Y:S01]  /*f150*/  SYNCS.ARRIVE.TRANS64.RED.A1T0 RZ, [UR6], RZ ;  /* 0x000000ffffff79a7 */ /* 0x000fe20008100406 */
[----:B------:R-:W-:Y:S05]  /*f160*/  @P0 BRA `(.L_x_30) ;  /* 0x0000000000040947 */ /* 0x000fea0003800000 */
[----:B------:R-:W-:Y:S01]  /*f170*/  BPT.TRAP 0x1 ;  /* 0x000000040000795c */ /* 0x000fe20000300000 */
.L_x_30:
[----:B------:R-:W4:Y:S01]  /*f180*/  LDL.LU R26, [R1+0x484] ;  /* 0x00048400011a7983 */ /* 0x000f220000300800 */
[----:B------:R-:W0:Y:S01]  /*f190*/  LDC R3, c[0x0][0x288] ;  /* 0x0000a200ff037b82 */ /* 0x000e220000000800 */
[----:B------:R-:W-:Y:S02]  /*f1a0*/  ULDC UR6, c[0x0][0x284] ;  /* 0x0000a10000067ab9 */ /* 0x000fe40000000800 */
[----:B------:R-:W5:Y:S01]  /*f1b0*/  LDL.LU R24, [R1+0x480] ;  /* 0x0004800001187983 */ /* 0x000f620000300800 */
[----:B------:R-:W1:Y:S02]  /*f1c0*/  S2R R25, SR_TID.X ;  /* 0x0000000000197919 */ /* 0x000e640000002100 */
[----:B-1----:R-:W-:Y:S02]  /*f1d0*/  LOP3.LUT R2, R25, 0x3, RZ, 0xc0, !PT ;  /* 0x0000000319027812 */ /* 0x002fe400078ec0ff */
[----:B------:R-:W-:-:S03]  /*f1e0*/  SHF.R.U32.HI R34, RZ, 0x7, R25 ;  /* 0x00000007ff227819 */ /* 0x000fc60000011619 */
[----:B0-----:R-:W-:Y:S01]  /*f1f0*/  IMAD R2, R2, -0x2, R3 ;  /* 0xfffffffe02027824 */ /* 0x001fe200078e0203 */
[----:B------:R-:W-:-:S05]  /*f200*/  LOP3.LUT R34, R34, 0x1, RZ, 0xc0, !PT ;  /* 0x0000000122227812 */ /* 0x000fca00078ec0ff */
[----:B------:R-:W-:Y:S02]  /*f210*/  IMAD.SHL.U32 R32, R34, 0x40, RZ ;  /* 0x0000004022207824 */ /* 0x000fe400078e00ff */
[----:B------:R-:W-:Y:S02]  /*f220*/  IMAD.SHL.U32 R30, R25, 0x2, RZ ;  /* 0x00000002191e7824 */ /* 0x000fe400078e00ff */
[----:B------:R-:W-:-:S03]  /*f230*/  IMAD.MOV.U32 R33, RZ, RZ, RZ ;  /* 0x000000ffff217224 */ /* 0x000fc600078e00ff */
[----:B------:R-:W-:Y:S01]  /*f240*/  LOP3.LUT R30, R30, 0x6, RZ, 0xc0, !PT ;  /* 0x000000061e1e7812 */ /* 0x000fe200078ec0ff */
[----:B------:R-:W-:Y:S02]  /*f250*/  IMAD.MOV.U32 R38, RZ, RZ, -0x1 ;  /* 0xffffffffff267424 */ /* 0x000fe400078e00ff */
[----:B-----5:R-:W-:-:S05]  /*f260*/  IMAD.SHL.U32 R0, R24, 0x100, RZ ;  /* 0x0000010018007824 */ /* 0x020fca00078e00ff */
[----:B------:R-:W-:Y:S02]  /*f270*/  ISETP.GE.AND P0, PT, R0, R3, PT ;  /* 0x000000030000720c */ /* 0x000fe40003f06270 */
[----:B------:R-:W-:Y:S01]  /*f280*/  SHF.R.U32.HI R3, RZ, 0x2, R25 ;  /* 0x00000002ff037819 */ /* 0x000fe20000011619 */
[----:B------:R-:W-:Y:S01]  /*f290*/  IMAD.IADD R0, R2, 0x1, -R0 ;  /* 0x0000000102007824 */ /* 0x000fe200078e0a00 */
[----:B------:R-:W-:Y:S02]  /*f2a0*/  LOP3.LUT R2, R25, 0x60, RZ, 0xc0, !PT ;  /* 0x0000006019027812 */ /* 0x000fe400078ec0ff */
[----:B------:R-:W-:Y:S02]  /*f2b0*/  LOP3.LUT R3, R3, 0x7, RZ, 0xc0, !PT ;  /* 0x0000000703037812 */ /* 0x000fe400078ec0ff */
[----:B------:R-:W-:Y:S02]  /*f2c0*/  SHF.R.U32.HI R2, RZ, 0x1, R2 ;  /* 0x00000001ff027819 */ /* 0x000fe40000011602 */
[----:B------:R-:W-:-:S04]  /*f2d0*/  LOP3.LUT R32, R32, 0x40, R3, 0xe2, !PT ;  /* 0x0000004020207812 */ /* 0x000fc800078ee203 */
[-C--:B------:R-:W-:Y:S02]  /*f2e0*/  LOP3.LUT R32, R32, R2.reuse, RZ, 0xfc, !PT ;  /* 0x0000000220207212 */ /* 0x080fe400078efcff */
[----:B------:R-:W-:-:S05]  /*f2f0*/  IADD3 R2, RZ, -R2, -R3 ;  /* 0x80000002ff027210 */ /* 0x000fca0007ffe803 */
[----:B------:R-:W-:Y:S02]  /*f300*/  IMAD R34, R34, -0x40, R2 ;  /* 0xffffffc022227824 */ /* 0x000fe400078e0202 */
[----:B----4-:R-:W-:-:S05]  /*f310*/  IMAD R2, R26, 0xc0, RZ ;  /* 0x000000c01a027824 */ /* 0x010fca00078e02ff */
[C---:B------:R-:W-:Y:S02]  /*f320*/  ISETP.GE.OR P0, PT, R2.reuse, UR6, P0 ;  /* 0x0000000602007c0c */ /* 0x040fe40008706670 */
[----:B------:R-:W-:Y:S01]  /*f330*/  IADD3 R34, -R2, UR6, R34 ;  /* 0x0000000602227c10 */ /* 0x000fe2000fffe122 */
[----:B------:R-:W-:Y:S01]  /*f340*/  IMAD.WIDE R32, R26, 0xc0, R32 ;  /* 0x000000c01a207825 */ /* 0x000fe200078e0220 */
[----:B------:R-:W-:-:S09]  /*f350*/  PRMT R30, R30, 0x6540, R24 ;  /* 0x000065401e1e7816 */ /* 0x000fd20000000018 */
[----:B------:R-:W-:Y:S05]  /*f360*/  @P0 BRA `(.L_x_32) ;  /* 0x00000128001c0947 */ /* 0x000fea0003800000 */
[----:B------:R-:W0:Y:S01]  /*f370*/  LDC.64 R26, c[0x0][0x5c8] ;  /* 0x00017200ff1a7b82 */ /* 0x000e220000000a00 */
[----:B------:R-:W-:Y:S01]  /*f380*/  USHF.R.S32.HI UR8, URZ, 0x1f, UR14 ;  /* 0x0000001f3f087899 */ /* 0x000fe2000801140e */
[--C-:B------:R-:W-:Y:S01]  /*f390*/  SHF.R.S32.HI R31, RZ, 0x1f, R30.reuse ;  /* 0x0000001fff1f7819 */ /* 0x100fe2000001141e */
[----:B------:R-:W-:Y:S01]  /*f3a0*/  ULDC.64 UR10, c[0x0][0x5d0] ;  /* 0x00017400000a7ab9 */ /* 0x000fe20000000a00 */
[----:B------:R-:W-:Y:S01]  /*f3b0*/  BSSY B0, `(.L_x_32) ;  /* 0x0001282000007945 */ /* 0x000fe20003800000 */
[----:B------:R-:W-:Y:S02]  /*f3c0*/  UIMAD UR6, UR8, UR10, URZ ;  /* 0x0000000a080672a4 */ /* 0x000fe4000f8e023f */
[----:B------:R-:W-:Y:S02]  /*f3d0*/  IMAD.U32 R24, RZ, RZ, UR10 ;  /* 0x0000000aff187e24 */ /* 0x000fe4000f8e00ff */
[----:B------:R-:W-:Y:S02]  /*f3e0*/  UIMAD UR6, UR14, UR11, UR6 ;  /* 0x0000000b0e0672a4 */ /* 0x000fe4000f8e0206 */
[----:B------:R-:W-:-:S04]  /*f3f0*/  IMAD.WIDE.U32 R24, R24, UR14, R30 ;  /* 0x0000000e18187c25 */ /* 0x000fc8000f8e001e */
[----:B------:R-:W-:Y:S01]  /*f400*/  VIADD R25, R25, UR6 ;  /* 0x0000000619197c36 */ /* 0x000fe20008000000 */
[----:B------:R-:W-:Y:S01]  /*f410*/  ULDC.64 UR6, c[0x0][0x5c0] ;  /* 0x0001700000067ab9 */ /* 0x000fe20000000a00 */
[-C--:B0-----:R-:W-:Y:S01]  /*f420*/  IMAD R2, R33, R26.reuse, RZ ;  /* 0x0000001a21027224 */ /* 0x081fe200078e02ff */
[----:B------:R-:W-:Y:S01]  /*f430*/  SHF.L.U64.HI R35, R26, 0x3, R27 ;  /* 0x000000031a237819 */ /* 0x000fe2000001021b */
[----:B------:R-:W-:-:S04]  /*f440*/  IMAD.WIDE.U32 R24, R32, R26, R24 ;  /* 0x0000001a20187225 */ /* 0x000fc800078e0018 */
[----:B------:R-:W-:Y:S01]  /*f450*/  IMAD R2, R32, R27, R2 ;  /* 0x0000001b20027224 */ /* 0x000fe200078e0202 */
[C---:B------:R-:W-:Y:S01]  /*f460*/  LEA R28, P2, R26.reuse, R24, 0x7 ;  /* 0x000000181a1c7211 */ /* 0x040fe200078438ff */
[----:B------:R-:W-:Y:S02]  /*f470*/  IMAD.SHL.U32 R3, R26, 0x8, RZ ;  /* 0x000000081a037824 */ /* 0x000fe400078e00ff */
[----:B------:R-:W-:Y:S01]  /*f480*/  IMAD.IADD R25, R25, 0x1, R2 ;  /* 0x0000000119197824 */ /* 0x000fe200078e0202 */
[C---:B------:R-:W-:Y:S02]  /*f490*/  IADD3 R2, P5, R24.reuse, UR6, RZ ;  /* 0x0000000618027c10 */ /* 0x040fe4000ffbe0ff */
[----:B------:R-:W-:Y:S02]  /*f4a0*/  IADD3 R24, P0, P1, R24, UR6, R3 ;  /* 0x0000000618187c10 */ /* 0x000fe4000f91e003 */
[----:B------:R-:W-:Y:S02]  /*f4b0*/  LEA.HI.X R29, R26, R25, R27, 0x7, P2 ;  /* 0x000000191a1d7211 */ /* 0x000fe400010f3c1b */
[----:B------:R-:W-:-:S02]  /*f4c0*/  IADD3 R26, P2, P3, R28, UR6, R3 ;  /* 0x000000061c1a7c10 */ /* 0x000fc4000fb5e003 */
[----:B------:R-:W-:Y:S02]  /*f4d0*/  IADD3.X R3, R25, UR7, RZ, P5, !PT ;  /* 0x0000000719037c10 */ /* 0x000fe4000affe4ff */
[----:B------:R-:W-:Y:S02]  /*f4e0*/  FSETP.NEU.AND P5, PT, RZ, UR21, PT ;  /* 0x00000015ff007c0b */ /* 0x000fe4000bfad000 */
[----:B------:R-:W-:Y:S02]  /*f4f0*/  IADD3 R28, P6, R28, UR6, RZ ;  /* 0x000000061c1c7c10 */ /* 0x000fe4000ffde0ff */
[--C-:B------:R-:W-:Y:S02]  /*f500*/  IADD3.X R27, R29, UR7, R35.reuse, P2, P3 ;  /* 0x000000071d1b7c10 */ /* 0x100fe400097e6423 */
[----:B------:R-:W-:Y:S02]  /*f510*/  IADD3.X R25, R25, UR7, R35, P0, P1 ;  /* 0x0000000719197c10 */ /* 0x000fe400087e2423 */
[----:B------:R-:W-:-:S05]  /*f520*/  IADD3.X R29, R29, UR7, RZ, P6, !PT ;  /* 0x000000071d1d7c10 */ /* 0x000fca000b7fe4ff */
[----:B------:R-:W-:Y:S05]  /*f530*/  @!P5 BRA `(.L_x_33) ;  /* 0x000000dc001cd947 */ /* 0x000fea0003800000 */
[----:B------:R-:W-:Y:S01]  /*f540*/  ULDC.64 UR6, c[0x0][0x5b8] ;  /* 0x00016e0000067ab9 */ /* 0x000fe20000000a00 */
[----:B------:R-:W-:Y:S01]  /*f550*/  BSSY B1, `(.L_x_34) ;  /* 0x0000013000017945 */ /* 0x000fe20003800000 */
[----:B------:R-:W-:Y:S01]  /*f560*/  IMAD.U32 R35, RZ, RZ, UR6 ;  /* 0x00000006ff237e24 */ /* 0x000fe2000f8e00ff */
[----:B------:R-:W-:-:S03]  /*f570*/  UIMAD UR6, UR8, UR6, URZ ;  /* 0x00000006080672a4 */ /* 0x000fc6000f8e023f */
[----:B------:R-:W-:Y:S01]  /*f580*/  IMAD.WIDE.U32 R30, R35, UR14, R30 ;  /* 0x0000000e231e7c25 */ /* 0x000fe2000f8e001e */
[----:B------:R-:W-:Y:S01]  /*f590*/  UIMAD UR6, UR14, UR7, UR6 ;  /* 0x000000070e0672a4 */ /* 0x000fe2000f8e0206 */
[----:B------:R-:W-:Y:S02]  /*f5a0*/  ULDC.64 UR8, c[0x0][0x5a8] ;  /* 0x00016a0000087ab9 */ /* 0x000fe40000000a00 */
[----:B------:R-:W-:-:S03]  /*f5b0*/  IMAD.MOV.U32 R36, RZ, RZ, R30 ;  /* 0x000000ffff247224 */ /* 0x000fc600078e001e */
[----:B------:R-:W-:Y:S01]  /*f5c0*/  VIADD R37, R31, UR6 ;  /* 0x000000061f257c36 */ /* 0x000fe20008000000 */
[----:B------:R-:W-:Y:S02]  /*f5d0*/  ULDC.64 UR6, c[0x0][0x5b0] ;  /* 0x00016c0000067ab9 */ /* 0x000fe40000000a00 */
[----:B------:R-:W-:Y:S02]  /*f5e0*/  IMAD R35, R33, UR6, RZ ;  /* 0x0000000621237c24 */ /* 0x000fe4000f8e02ff */
[----:B------:R-:W-:-:S04]  /*f5f0*/  IMAD.WIDE.U32 R30, R32, UR6, R36 ;  /* 0x00000006201e7c25 */ /* 0x000fc8000f8e0024 */
[----:B------:R-:W-:Y:S01]  /*f600*/  IMAD R35, R32, UR7, R35 ;  /* 0x0000000720237c24 */ /* 0x000fe2000f8e0223 */
[----:B------:R-:W-:-:S04]  /*f610*/  IADD3 R30, P0, R30, UR8, RZ ;  /* 0x000000081e1e7c10 */ /* 0x000fc8000ff1e0ff */
[--C-:B------:R-:W-:Y:S02]  /*f620*/  IADD3.X R31, R31, UR9, R35.reuse, P0, !PT ;  /* 0x000000091f1f7c10 */ /* 0x100fe400087fe423 */
[----:B------:R-:W-:Y:S02]  /*f630*/  ISETP.GE.AND P0, PT, R34, 0x1, PT ;  /* 0x000000012200780c */ /* 0x000fe40003f06270 */
[----:B------:R-:W-:Y:S02]  /*f640*/  PRMT R35, RZ, 0x7610, R35 ;  /* 0x00007610ff237816 */ /* 0x000fe40000000023 */
[----:B------:R-:W-:-:S13]  /*f650*/  ISETP.LT.OR P1, PT, R0, 0x1, !P0 ;  /* 0x000000010000780c */ /* 0x000fda0004721670 */
[----:B------:R-:W-:Y:S05]  /*f660*/  @P1 BRA `(.L_x_35) ;  /* 0x0000000000041947 */ /* 0x000fea0003800000 */
[----:B------:R0:W5:Y:S02]  /*f670*/  LDG.E.U8 R35, desc[UR18][R30.64] ;  /* 0x000000121e237981 */ /* 0x000164000c1e1100 */
.L_x_35:
[----:B------:R-:W-:Y:S05]  /*f680*/  BSYNC B1 ;  /* 0x0000000000017941 */ /* 0x000fea0003800000 */
.L_x_34:
[----:B-----5:R-:W-:Y:S01]  /*f690*/  LOP3.LUT R35, R35, 0xff, RZ, 0xc0, !PT ;  /* 0x000000ff23237812 */ /* 0x020fe200078ec0ff */
[----:B------:R-:W-:Y:S03]  /*f6a0*/  BSSY B1, `(.L_x_36) ;  /* 0x000000b000017945 */ /* 0x000fe60003800000 */
[----:B------:R-:W-:-:S05]  /*f6b0*/  F2FP.F16.E4M3.UNPACK_B R35, R35 ;  /* 0x00000023ff23723e */ /* 0x000fca00020006ff */
[----:B------:R-:W-:-:S05]  /*f6c0*/  HADD2.F32 R35, -RZ, R35.H0_H0 ;  /* 0x20000023ff237230 */ /* 0x000fca0000004100 */
[----:B------:R-:W-:-:S04]  /*f6d0*/  FMUL R35, R35, UR21 ;  /* 0x0000001523237c20 */ /* 0x000fc80008400000 */
[----:B------:R-:W-:-:S05]  /*f6e0*/  FFMA R4, R4, UR20, R35 ;  /* 0x0000001404047c23 */ /* 0x000fca0008000023 */
[----:B------:R-:W-:-:S05]  /*f6f0*/  F2FP.SATFINITE.E4M3.F32.PACK_AB_MERGE_C R4, RZ, R4, RZ ;  /* 0x00000004ff04723e */ /* 0x000fca00048070ff */
[----:B------:R1:W-:Y:S01]  /*f700*/  @!P1 STG.E.U8 desc[UR18][R2.64], R4 ;  /* 0x0000000402009986 */ /* 0x0003e2000c101112 */
[----:B------:R-:W-:Y:S02]  /*f710*/  ISETP.LT.OR P1, PT, R0, 0x2, !P0 ;  /* 0x000000020000780c */ /* 0x000fe40004721670 */
[----:B-1----:R-:W-:-:S11]  /*f720*/  PRMT R4, RZ, 0x7610, R4 ;  /* 0x00007610ff047816 */ /* 0x002fd60000000004 */
[----:B------:R-:W-:Y:S05]  /*f730*/  @P1 BRA `(.L_x_37) ;  /* 0x0000000000041947 */ /* 0x000fea0003800000 */
[----:B------:R1:W5:Y:S02]  /*f740*/  LDG.E.U8 R4, desc[UR18][R30.64+0x1] ;  /* 0x000001121e047981 */ /* 0x000364000c1e1100 */
.L_x_37:
[----:B------:R-:W-:Y:S05]  /*f750*/  BSYNC B1 ;  /* 0x0000000000017941 */ /* 0x000fea0003800000 */
.L_x_36:
        /* <DEDUP_REMOVED lines=8> */
[----:B------:R-:W-:-:S05]  /*f7e0*/  IADD3 R4, P1, R32, 0x8, RZ ;  /* 0x0000000820047810 */ /* 0x000fca0007f3e0ff */
[----:B----4-:R-:W-:-:S04]  /*f7f0*/  IMAD.X R5, RZ, RZ, R33, P1 ;  /* 0x000000ffff057224 */ /* 0x010fc800008e0621 */
[----:B------:R-:W-:-:S04]  /*f800*/  IMAD R5, R5, UR6, RZ ;  /* 0x0000000605057c24 */ /* 0x000fc8000f8e02ff */
[C---:B------:R-:W-:Y:S02]  /*f810*/  IMAD R35, R4.reuse, UR7, R5 ;  /* 0x0000000704237c24 */ /* 0x040fe4000f8e0205 */
[----:B------:R-:W-:-:S03]  /*f820*/  IMAD.WIDE.U32 R4, R4, UR6, R36 ;  /* 0x0000000604047c25 */ /* 0x000fc6000f8e0024 */
[----:B------:R-:W-:-:S04]  /*f830*/  IADD3 R4, P1, R4, UR8, RZ ;  /* 0x0000000804047c10 */ /* 0x000fc8000ff3e0ff */
[--C-:B------:R-:W-:Y:S02]  /*f840*/  IADD3.X R5, R5, UR9, R35.reuse, P1, !PT ;  /* 0x0000000905057c10 */ /* 0x100fe40008ffe423 */
[----:B------:R-:W-:Y:S02]  /*f850*/  ISETP.GE.AND P1, PT, R34, 0x9, PT ;  /* 0x000000092200780c */ /* 0x000fe40003f26270 */
[----:B------:R-:W-:Y:S02]  /*f860*/  PRMT R35, RZ, 0x7610, R35 ;  /* 0x00007610ff237816 */ /* 0x000fe40000000023 */
[----:B------:R-:W-:-:S13]  /*f870*/  ISETP.LT.OR P2, PT, R0, 0x1, !P1 ;  /* 0x000000010000780c */ /* 0x000fda0004f41670 */
[----:B------:R-:W-:Y:S05]  /*f880*/  @P2 BRA `(.L_x_39) ;  /* 0x0000000000042947 */ /* 0x000fea0003800000 */
[----:B------:R4:W5:Y:S02]  /*f890*/  LDG.E.U8 R35, desc[UR18][R4.64] ;  /* 0x0000001204237981 */ /* 0x000964000c1e1100 */
.L_x_39:
[----:B------:R-:W-:Y:S05]  /*f8a0*/  BSYNC B1 ;  /* 0x0000000000017941 */ /* 0x000fea0003800000 */
.L_x_38:
        /* <DEDUP_REMOVED lines=9> */
[----:B0-----:R-:W-:-:S11]  /*f940*/  PRMT R6, RZ, 0x7610, R6 ;  /* 0x00007610ff067816 */ /* 0x001fd60000000006 */
[----:B------:R-:W-:Y:S05]  /*f950*/  @P2 BRA `(.L_x_41) ;  /* 0x0000000000042947 */ /* 0x000fea0003800000 */
[----:B------:R0:W5:Y:S02]  /*f960*/  LDG.E.U8 R6, desc[UR18][R4.64+0x1] ;  /* 0x0000011204067981 */ /* 0x000164000c1e1100 */
.L_x_41:
[----:B------:R-:W-:Y:S05]  /*f970*/  BSYNC B1 ;  /* 0x0000000000017941 */ /* 0x000fea0003800000 */
.L_x_40:
[----:B-----5:R-:W-:Y:S01]  /*f980*/  LOP3.LUT R6, R6, 0xff, RZ, 0xc0, !PT ;  /* 0x000000ff06067812 */ /* 0x020fe200078ec0ff */
[----:B------:R-:W-:Y:S01]  /*f990*/  BSSY B1, `(.L_x_42) ;  /* 0x000000b000017945 */ /* 0x000fe20003800000 */
[----:B------:R-:W-:Y:S02]  /*f9a0*/  ISETP.LT.OR P3, PT, R0, 0x9, !P0 ;  /* 0x000000090000780c */ /* 0x000fe40004761670 */
[----:B------:R-:W-:-:S05]  /*f9b0*/  F2FP.F16.E4M3.UNPACK_B R6, R6 ;  /* 0x00000006ff06723e */ /* 0x000fca00020006ff */
[----:B------:R-:W-:-:S05]  /*f9c0*/  HADD2.F32 R6, -RZ, R6.H0_H0 ;  /* 0x20000006ff067230 */ /* 0x000fca0000004100 */
[----:B------:R-:W-:-:S04]  /*f9d0*/  FMUL R6, R6, UR21 ;  /* 0x0000001506067c20 */ /* 0x000fc80008400000 */
[--C-:B------:R-:W-:Y:S01]  /*f9e0*/  FFMA R7, R7, UR20, R6.reuse ;  /* 0x0000001407077c23 */ /* 0x100fe20008000006 */
[----:B------:R-:W-:-:S04]  /*f9f0*/  PRMT R6, RZ, 0x7610, R6 ;  /* 0x00007610ff067816 */ /* 0x000fc80000000006 */
[----:B------:R-:W-:-:S05]  /*fa00*/  F2FP.SATFINITE.E4M3.F32.PACK_AB_MERGE_C R7, RZ, R7, RZ ;  /* 0x00000007ff07723e */ /* 0x000fca00048070ff */
[----:B------:R0:W-:Y:S01]  /*fa10*/  @!P2 STG.E.U8 desc[UR18][R24.64+0x1], R7 ;  /* 0x000001071800a986 */ /* 0x0001e2000c101112 */
[----:B------:R-:W-:Y:S05]  /*fa20*/  @P3 BRA `(.L_x_43) ;  /* 0x0000000000043947 */ /* 0x000fea0003800000 */
[----:B------:R0:W5:Y:S02]  /*fa30*/  LDG.E.U8 R6, desc[UR18][R30.64+0x8] ;  /* 0x000008121e067981 */ /* 0x000164000c1e1100 */
.L_x_43:
[----:B------:R-:W-:Y:S05]  /*fa40*/  BSYNC B1 ;  /* 0x0000000000017941 */ /* 0x000fea0003800000 */
.L_x_42:
        /* <DEDUP_REMOVED lines=12> */
.L_x_45:
[----:B------:R-:W-:Y:S05]  /*fb10*/  BSYNC B1 ;  /* 0x0000000000017941 */ /* 0x000fea0003800000 */
.L_x_44:
        /* <DEDUP_REMOVED lines=12> */
.L_x_47:
[----:B------:R-:W-:Y:S05]  /*fbe0*/  BSYNC B1 ;  /* 0x0000000000017941 */ /* 0x000fea0003800000 */
.L_x_46:
        /* <DEDUP_REMOVED lines=12> */
.L_x_49:
[----:B------:R-:W-:Y:S05]  /*fcb0*/  BSYNC B1 ;  /* 0x0000000000017941 */ /* 0x000fea0003800000 */
.L_x_48:
        /* <DEDUP_REMOVED lines=12> */
.L_x_51:
[----:B------:R-:W-:Y:S05]  /*fd80*/  BSYNC B1 ;  /* 0x0000000000017941 */ /* 0x000fea0003800000 */
.L_x_50:
        /* <DEDUP_REMOVED lines=12> */
.L_x_53:
[----:B------:R-:W-:Y:S05]  /*fe50*/  BSYNC B1 ;  /* 0x0000000000017941 */ /* 0x000fea0003800000 */
.L_x_52:
        /* <DEDUP_REMOVED lines=12> */
.L_x_55:
[----:B------:R-:W-:Y:S05]  /*ff20*/  BSYNC B1 ;  /* 0x0000000000017941 */ /* 0x000fea0003800000 */
.L_x_54:
        /* <DEDUP_REMOVED lines=12> */
.L_x_57:
[----:B------:R-:W-:Y:S05]  /*fff0*/  BSYNC B1 ;  /* 0x0000000000017941 */ /* 0x000fea0003800000 */
.L_x_56:
        /* <DEDUP_REMOVED lines=12> */
.L_x_59:
[----:B------:R-:W-:Y:S05]  /*100c0*/  BSYNC B1 ;  /* 0x0000000000017941 */ /* 0x000fea0003800000 */
.L_x_58:
        /* <DEDUP_REMOVED lines=12> */
.L_x_61:
[----:B------:R-:W-:Y:S05]  /*10190*/  BSYNC B1 ;  /* 0x0000000000017941 */ /* 0x000fea0003800000 */
.L_x_60:
        /* <DEDUP_REMOVED lines=12> */
.L_x_63:
[----:B------:R-:W-:Y:S05]  /*10260*/  BSYNC B1 ;  /* 0x0000000000017941 */ /* 0x000fea0003800000 */
.L_x_62:
        /* <DEDUP_REMOVED lines=12> */
.L_x_65:
[----:B------:R-:W-:Y:S05]  /*10330*/  BSYNC B1 ;  /* 0x0000000000017941 */ /* 0x000fea0003800000 */
.L_x_64:
        /* <DEDUP_REMOVED lines=12> */
.L_x_67:
[----:B------:R-:W-:Y:S05]  /*10400*/  BSYNC B1 ;  /* 0x0000000000017941 */ /* 0x000fea0003800000 */
.L_x_66:
        /* <DEDUP_REMOVED lines=12> */
.L_x_69:
[----:B------:R-:W-:Y:S05]  /*104d0*/  BSYNC B1 ;  /* 0x0000000000017941 */ /* 0x000fea0003800000 */
.L_x_68:
        /* <DEDUP_REMOVED lines=12> */
.L_x_71:
[----:B------:R-:W-:Y:S05]  /*105a0*/  BSYNC B1 ;  /* 0x0000000000017941 */ /* 0x000fea0003800000 */
.L_x_70:
        /* <DEDUP_REMOVED lines=12> */
.L_x_73:
[----:B------:R-:W-:Y:S05]  /*10670*/  BSYNC B1 ;  /* 0x0000000000017941 */ /* 0x000fea0003800000 */
.L_x_72:
        /* <DEDUP_REMOVED lines=12> */
.L_x_75:
[----:B------:R-:W-:Y:S05]  /*10740*/  BSYNC B1 ;  /* 0x0000000000017941 */ /* 0x000fea0003800000 */
.L_x_74:
        /* <DEDUP_REMOVED lines=12> */
.L_x_77:
[----:B------:R-:W-:Y:S05]  /*10810*/  BSYNC B1 ;  /* 0x0000000000017941 */ /* 0x000fea0003800000 */
.L_x_76:
        /* <DEDUP_REMOVED lines=12> */
.L_x_79:
[----:B------:R-:W-:Y:S05]  /*108e0*/  BSYNC B1 ;  /* 0x0000000000017941 */ /* 0x000fea0003800000 */
.L_x_78:
        /* <DEDUP_REMOVED lines=12> */
.L_x_81:
[----:B------:R-:W-:Y:S05]  /*109b0*/  BSYNC B1 ;  /* 0x0000000000017941 */ /* 0x000fea0003800000 */
.L_x_80:
        /* <DEDUP_REMOVED lines=12> */
.L_x_83:
[----:B------:R-:W-:Y:S05]  /*10a80*/  BSYNC B1 ;  /* 0x0000000000017941 */ /* 0x000fea0003800000 */
.L_x_82:
        /* <DEDUP_REMOVED lines=12> */
.L_x_85:
[----:B------:R-:W-:Y:S05]  /*10b50*/  BSYNC B1 ;  /* 0x0000000000017941 */ /* 0x000fea0003800000 */
.L_x_84:
        /* <DEDUP_REMOVED lines=12> */
.L_x_87:
[----:B------:R-:W-:Y:S05]  /*10c20*/  BSYNC B1 ;  /* 0x0000000000017941 */ /* 0x000fea0003800000 */
.L_x_86:
        /* <DEDUP_REMOVED lines=12> */
.L_x_89:
[----:B------:R-:W-:Y:S05]  /*10cf0*/  BSYNC B1 ;  /* 0x0000000000017941 */ /* 0x000fea0003800000 */
.L_x_88:
        /* <DEDUP_REMOVED lines=12> */
.L_x_91:
[----:B------:R-:W-:Y:S05]  /*10dc0*/  BSYNC B1 ;  /* 0x0000000000017941 */ /* 0x000fea0003800000 */
.L_x_90:
        /* <DEDUP_REMOVED lines=12> */
.L_x_93:
[----:B------:R-:W-:Y:S05]  /*10e90*/  BSYNC B1 ;  /* 0x0000000000017941 */ /* 0x000fea0003800000 */
.L_x_92:
        /* <DEDUP_REMOVED lines=12> */
.L_x_95:
[----:B------:R-:W-:Y:S05]  /*10f60*/  BSYNC B1 ;  /* 0x0000000000017941 */ /* 0x000fea0003800000 */
.L_x_94:
        /* <DEDUP_REMOVED lines=12> */
.L_x_97:
[----:B------:R-:W-:Y:S05]  /*11030*/  BSYNC B1 ;  /* 0x0000000000017941 */ /* 0x000fea0003800000 */
.L_x_96:
        /* <DEDUP_REMOVED lines=12> */
.L_x_99:
[----:B------:R-:W-:Y:S05]  /*11100*/  BSYNC B1 ;  /* 0x0000000000017941 */ /* 0x000fea0003800000 */
.L_x_98:
        /* <DEDUP_REMOVED lines=12> */
.L_x_101:
[----:B------:R-:W-:Y:S05]  /*111d0*/  BSYNC B1 ;  /* 0x0000000000017941 */ /* 0x000fea0003800000 */
.L_x_100:
        /* <DEDUP_REMOVED lines=12> */
.L_x_103:
[----:B------:R-:W-:Y:S05]  /*112a0*/  BSYNC B1 ;  /* 0x0000000000017941 */ /* 0x000fea0003800000 */
.L_x_102:
        /* <DEDUP_REMOVED lines=12> */
.L_x_105:
[----:B------:R-:W-:Y:S05]  /*11370*/  BSYNC B1 ;  /* 0x0000000000017941 */ /* 0x000fea0003800000 */
.L_x_104:
        /* <DEDUP_REMOVED lines=12> */
.L_x_107:
[----:B------:R-:W-:Y:S05]  /*11440*/  BSYNC B1 ;  /* 0x0000000000017941 */ /* 0x000fea0003800000 */
.L_x_106:
        /* <DEDUP_REMOVED lines=12> */
.L_x_109:
[----:B------:R-:W-:Y:S05]  /*11510*/  BSYNC B1 ;  /* 0x0000000000017941 */ /* 0x000fea0003800000 */
.L_x_108:
        /* <DEDUP_REMOVED lines=12> */
.L_x_111:
[----:B------:R-:W-:Y:S05]  /*115e0*/  BSYNC B1 ;  /* 0x0000000000017941 */ /* 0x000fea0003800000 */
.L_x_110:
        /* <DEDUP_REMOVED lines=12> */
.L_x_113:
[----:B------:R-:W-:Y:S05]  /*116b0*/  BSYNC B1 ;  /* 0x0000000000017941 */ /* 0x000fea0003800000 */
.L_x_112:
        /* <DEDUP_REMOVED lines=12> */
.L_x_115:
[----:B------:R-:W-:Y:S05]  /*11780*/  BSYNC B1 ;  /* 0x0000000000017941 */ /* 0x000fea0003800000 */
.L_x_114:
        /* <DEDUP_REMOVED lines=12> */
.L_x_117:
[----:B------:R-:W-:Y:S05]  /*11850*/  BSYNC B1 ;  /* 0x0000000000017941 */ /* 0x000fea0003800000 */
.L_x_116:
        /* <DEDUP_REMOVED lines=12> */
.L_x_119:
[----:B------:R-:W-:Y:S05]  /*11920*/  BSYNC B1 ;  /* 0x0000000000017941 */ /* 0x000fea0003800000 */
.L_x_118:
        /* <DEDUP_REMOVED lines=12> */
.L_x_121:
[----:B------:R-:W-:Y:S05]  /*119f0*/  BSYNC B1 ;  /* 0x0000000000017941 */ /* 0x000fea0003800000 */
.L_x_120:
        /* <DEDUP_REMOVED lines=12> */
.L_x_123:
[----:B------:R-:W-:Y:S05]  /*11ac0*/  BSYNC B1 ;  /* 0x0000000000017941 */ /* 0x000fea0003800000 */
.L_x_122:
        /* <DEDUP_REMOVED lines=12> */
.L_x_125:
[----:B------:R-:W-:Y:S05]  /*11b90*/  BSYNC B1 ;  /* 0x0000000000017941 */ /* 0x000fea0003800000 */
.L_x_124:
        /* <DEDUP_REMOVED lines=12> */
.L_x_127:
[----:B------:R-:W-:Y:S05]  /*11c60*/  BSYNC B1 ;  /* 0x0000000000017941 */ /* 0x000fea0003800000 */
.L_x_126:
        /* <DEDUP_REMOVED lines=12> */
.L_x_129:
[----:B------:R-:W-:Y:S05]  /*11d30*/  BSYNC B1 ;  /* 0x0000000000017941 */ /* 0x000fea0003800000 */
.L_x_128:
[----:B-----5:R-:W-:Y:S01]  /*11d40*/  LOP3.LUT R6, R6, 0xff, RZ, 0xc0, !PT ;  /* 0x000000ff06067812 */ /* 0x020fe200078ec0ff */
[----:B------:R-:W-:Y:S01]  /*11d50*/  BSSY B1, `(.L_x_130) ;  /* 0x000000b000017945 */ /* 0x000fe20003800000 */
[----:B------:R-:W-:Y:S02]  /*11d60*/  ISETP.LT.OR P3, PT, R0, 0x61, !P0 ;  /* 0x000000610000780c */ /* 0x000fe40004761670 */
[----:B------:R-:W-:-:S05]  /*11d70*/  F2FP.F16.E4M3.UNPACK_B R6, R6 ;  /* 0x00000006ff06723e */ /* 0x000fca00020006ff */
[----:B------:R-:W-:-:S05]  /*11d80*/  HADD2.F32 R6, -RZ, R6.H0_H0 ;  /* 0x20000006ff067230 */ /* 0x000fca0000004100 */
[----:B------:R-:W-:-:S04]  /*11d90*/  FMUL R6, R6, UR21 ;  /* 0x0000001506067c20 */ /* 0x000fc80008400000 */
[----:B------:R-:W-:-:S05]  /*11da0*/  FFMA R6, R179, UR20, R6 ;  /* 0x00000014b3067c23 */ /* 0x000fca0008000006 */
[----:B0-----:R-:W-:Y:S02]  /*11db0*/  F2FP.SATFINITE.E4M3.F32.PACK_AB_MERGE_C R7, RZ, R6, RZ ;  /* 0x00000006ff07723e */ /* 0x001fe400048070ff */
[----:B------:R-:W-:-:S03]  /*11dc0*/  PRMT R6, RZ, 0x7610, R6 ;  /* 0x00007610ff067816 */ /* 0x000fc60000000006 */
[----:B------:R0:W-:Y:S01]  /*11dd0*/  @!P2 STG.E.U8 desc[UR18][R24.64+0x59], R7 ;  /* 0x000059071800a986 */ /* 0x0001e2000c101112 */
[----:B------:R-:W-:Y:S05]  /*11de0*/  @P3 BRA `(.L_x_131) ;  /* 0x0000000000043947 */ /* 0x000fea0003800000 */
[----:B------:R0:W5:Y:S02]  /*11df0*/  LDG.E.U8 R6, desc[UR18][R30.64+0x60] ;  /* 0x000060121e067981 */ /* 0x000164000c1e1100 */
.L_x_131:
[----:B------:R-:W-:Y:S05]  /*11e00*/  BSYNC B1 ;  /* 0x0000000000017941 */ /* 0x000fea0003800000 */
.L_x_130:
        /* <DEDUP_REMOVED lines=12> */
.L_x_133:
[----:B------:R-:W-:Y:S05]  /*11ed0*/  BSYNC B1 ;  /* 0x0000000000017941 */ /* 0x000fea0003800000 */
.L_x_132:
        /* <DEDUP_REMOVED lines=12> */
.L_x_135:
[----:B------:R-:W-:Y:S05]  /*11fa0*/  BSYNC B1 ;  /* 0x0000000000017941 */ /* 0x000fea0003800000 */
.L_x_134:
[----:B-----5:R-:W-:Y:S01]  /*11fb0*/  LOP3.LUT R6, R6, 0xff, RZ, 0xc0, !PT ;  /* 0x000000ff06067812 */ /* 0x020fe200078ec0ff */
[----:B------:R-:W-:Y:S01]  /*11fc0*/  BSSY B1, `(.L_x_136) ;  /* 0x000000b000017945 */ /* 0x000fe20003800000 */
[----:B------:R-:W-:Y:S02]  /*11fd0*/  ISETP.LT.OR P2, PT, R0, 0x62, !P1 ;  /* 0x000000620000780c */ /* 0x000fe40004f41670 */
[----:B------:R-:W-:-:S05]  /*11fe0*/  F2FP.F16.E4M3.UNPACK_B R6, R6 ;  /* 0x00000006ff06723e */ /* 0x000fca00020006ff */
[----:B------:R-:W-:-:S05]  /*11ff0*/  HADD2.F32 R6, -RZ, R6.H0_H0 ;  /* 0x20000006ff067230 */ /* 0x000fca0000004100 */
[----:B0-----:R-:W-:Y:S01]  /*12000*/  FMUL R7, R6, UR21 ;  /* 0x0000001506077c20 */ /* 0x001fe20008400000 */
[----:B------:R-:W-:-:S03]  /*12010*/  PRMT R6, RZ, 0x7610, R6 ;  /* 0x00007610ff067816 */ /* 0x000fc60000000006 */
[----:B------:R-:W-:-:S05]  /*12020*/  FFMA R7, R182, UR20, R7 ;  /* 0x00000014b6077c23 */ /* 0x000fca0008000007 */
[----:B------:R-:W-:-:S05]  /*12030*/  F2FP.SATFINITE.E4M3.F32.PACK_AB_MERGE_C R7, RZ, R7, RZ ;  /* 0x00000007ff07723e */ /* 0x000fca00048070ff */
[----:B------:R0:W-:Y:S01]  /*12040*/  @!P3 STG.E.U8 desc[UR18][R24.64+0x60], R7 ;  /* 0x000060071800b986 */ /* 0x0001e2000c101112 */
[----:B------:R-:W-:Y:S05]  /*12050*/  @P2 BRA `(.L_x_137) ;  /* 0x0000000000042947 */ /* 0x000fea0003800000 */
[----:B------:R0:W5:Y:S02]  /*12060*/  LDG.E.U8 R6, desc[UR18][R4.64+0x61] ;  /* 0x0000611204067981 */ /* 0x000164000c1e1100 */
.L_x_137:
[----:B------:R-:W-:Y:S05]  /*12070*/  BSYNC B1 ;  /* 0x0000000000017941 */ /* 0x000fea0003800000 */
.L_x_136:
        /* <DEDUP_REMOVED lines=12> */
.L_x_139:
[----:B------:R-:W-:Y:S05]  /*12140*/  BSYNC B1 ;  /* 0x0000000000017941 */ /* 0x000fea0003800000 */
.L_x_138:
        /* <DEDUP_REMOVED lines=12> */
.L_x_141:
[----:B------:R-:W-:Y:S05]  /*12210*/  BSYNC B1 ;  /* 0x0000000000017941 */ /* 0x000fea0003800000 */
.L_x_140:
        /* <DEDUP_REMOVED lines=12> */
.L_x_143:
[----:B------:R-:W-:Y:S05]  /*122e0*/  BSYNC B1 ;  /* 0x0000000000017941 */ /* 0x000fea0003800000 */
.L_x_142:
        /* <DEDUP_REMOVED lines=12> */
.L_x_145:
[----:B------:R-:W-:Y:S05]  /*123b0*/  BSYNC B1 ;  /* 0x0000000000017941 */ /* 0x000fea0003800000 */
.L_x_144:
        /* <DEDUP_REMOVED lines=12> */
.L_x_147:
[----:B------:R-:W-:Y:S05]  /*12480*/  BSYNC B1 ;  /* 0x0000000000017941 */ /* 0x000fea0003800000 */
.L_x_146:
        /* <DEDUP_REMOVED lines=12> */
.L_x_149:
[----:B------:R-:W-:Y:S05]  /*12550*/  BSYNC B1 ;  /* 0x0000000000017941 */ /* 0x000fea0003800000 */
.L_x_148:
        /* <DEDUP_REMOVED lines=12> */
.L_x_151:
[----:B------:R-:W-:Y:S05]  /*12620*/  BSYNC B1 ;  /* 0x0000000000017941 */ /* 0x000fea0003800000 */
.L_x_150:
        /* <DEDUP_REMOVED lines=12> */
.L_x_153:
[----:B------:R-:W-:Y:S05]  /*126f0*/  BSYNC B1 ;  /* 0x0000000000017941 */ /* 0x000fea0003800000 */
.L_x_152:
        /* <DEDUP_REMOVED lines=12> */
.L_x_155:
[----:B------:R-:W-:Y:S05]  /*127c0*/  BSYNC B1 ;  /* 0x0000000000017941 */ /* 0x000fea0003800000 */
.L_x_154:
        /* <DEDUP_REMOVED lines=12> */
.L_x_157:
[----:B------:R-:W-:Y:S05]  /*12890*/  BSYNC B1 ;  /* 0x0000000000017941 */ /* 0x000fea0003800000 */
.L_x_156:
        /* <DEDUP_REMOVED lines=12> */
.L_x_159:
[----:B------:R-:W-:Y:S05]  /*12960*/  BSYNC B1 ;  /* 0x0000000000017941 */ /* 0x000fea0003800000 */
.L_x_158:
        /* <DEDUP_REMOVED lines=12> */
.L_x_161:
[----:B------:R-:W-:Y:S05]  /*12a30*/  BSYNC B1 ;  /* 0x0000000000017941 */ /* 0x000fea0003800000 */
.L_x_160:
        /* <DEDUP_REMOVED lines=12> */
.L_x_163:
[----:B------:R-:W-:Y:S05]  /*12b00*/  BSYNC B1 ;  /* 0x0000000000017941 */ /* 0x000fea0003800000 */
.L_x_162:
        /* <DEDUP_REMOVED lines=12> */
.L_x_165:
[----:B------:R-:W-:Y:S05]  /*12bd0*/  BSYNC B1 ;  /* 0x0000000000017941 */ /* 0x000fea0003800000 */
.L_x_164:
        /* <DEDUP_REMOVED lines=12> */
.L_x_167:
[----:B------:R-:W-:Y:S05]  /*12ca0*/  BSYNC B1 ;  /* 0x0000000000017941 */ /* 0x000fea0003800000 */
.L_x_166:
        /* <DEDUP_REMOVED lines=12> */
.L_x_169:
[----:B------:R-:W-:Y:S05]  /*12d70*/  BSYNC B1 ;  /* 0x0000000000017941 */ /* 0x000fea0003800000 */
.L_x_168:
        /* <DEDUP_REMOVED lines=12> */
.L_x_171:
[----:B------:R-:W-:Y:S05]  /*12e40*/  BSYNC B1 ;  /* 0x0000000000017941 */ /* 0x000fea0003800000 */
.L_x_170:
        /* <DEDUP_REMOVED lines=12> */
.L_x_173:
[----:B------:R-:W-:Y:S05]  /*12f10*/  BSYNC B1 ;  /* 0x0000000000017941 */ /* 0x000fea0003800000 */
.L_x_172:
        /* <DEDUP_REMOVED lines=12> */
.L_x_175:
[----:B------:R-:W-:Y:S05]  /*12fe0*/  BSYNC B1 ;  /* 0x0000000000017941 */ /* 0x000fea0003800000 */
.L_x_174:
        /* <DEDUP_REMOVED lines=12> */
.L_x_177:
[----:B------:R-:W-:Y:S05]  /*130b0*/  BSYNC B1 ;  /* 0x0000000000017941 */ /* 0x000fea0003800000 */
.L_x_176:
        /* <DEDUP_REMOVED lines=12> */
.L_x_179:
[----:B------:R-:W-:Y:S05]  /*13180*/  BSYNC B1 ;  /* 0x0000000000017941 */ /* 0x000fea0003800000 */
.L_x_178:
        /* <DEDUP_REMOVED lines=12> */
.L_x_181:
[----:B------:R-:W-:Y:S05]  /*13250*/  BSYNC B1 ;  /* 0x0000000000017941 */ /* 0x000fea0003800000 */
.L_x_180:
        /* <DEDUP_REMOVED lines=12> */
.L_x_183:
[----:B------:R-:W-:Y:S05]  /*13320*/  BSYNC B1 ;  /* 0x0000000000017941 */ /* 0x000fea0003800000 */
.L_x_182:
        /* <DEDUP_REMOVED lines=12> */
.L_x_185:
[----:B------:R-:W-:Y:S05]  /*133f0*/  BSYNC B1 ;  /* 0x0000000000017941 */ /* 0x000fea0003800000 */
.L_x_184:
        /* <DEDUP_REMOVED lines=12> */
.L_x_187:
[----:B------:R-:W-:Y:S05]  /*134c0*/  BSYNC B1 ;  /* 0x0000000000017941 */ /* 0x000fea0003800000 */
.L_x_186:
        /* <DEDUP_REMOVED lines=12> */
.L_x_189:
[----:B------:R-:W-:Y:S05]  /*13590*/  BSYNC B1 ;  /* 0x0000000000017941 */ /* 0x000fea0003800000 */
.L_x_188:
        /* <DEDUP_REMOVED lines=12> */
.L_x_191:
[----:B------:R-:W-:Y:S05]  /*13660*/  BSYNC B1 ;  /* 0x0000000000017941 */ /* 0x000fea0003800000 */
.L_x_190:
        /* <DEDUP_REMOVED lines=12> */
.L_x_193:
[----:B------:R-:W-:Y:S05]  /*13730*/  BSYNC B1 ;  /* 0x0000000000017941 */ /* 0x000fea0003800000 */
.L_x_192:
        /* <DEDUP_REMOVED lines=12> */
.L_x_195:
[----:B------:R-:W-:Y:S05]  /*13800*/  BSYNC B1 ;  /* 0x0000000000017941 */ /* 0x000fea0003800000 */
.L_x_194:
        /* <DEDUP_REMOVED lines=12> */
.L_x_197:
[----:B------:R-:W-:Y:S05]  /*138d0*/  BSYNC B1 ;  /* 0x0000000000017941 */ /* 0x000fea0003800000 */
.L_x_196:
        /* <DEDUP_REMOVED lines=12> */
.L_x_199:
[----:B------:R-:W-:Y:S05]  /*139a0*/  BSYNC B1 ;  /* 0x0000000000017941 */ /* 0x000fea0003800000 */
.L_x_198:
        /* <DEDUP_REMOVED lines=12> */
.L_x_201:
[----:B------:R-:W-:Y:S05]  /*13a70*/  BSYNC B1 ;  /* 0x0000000000017941 */ /* 0x000fea0003800000 */
.L_x_200:
        /* <DEDUP_REMOVED lines=12> */
.L_x_203:
[----:B------:R-:W-:Y:S05]  /*13b40*/  BSYNC B1 ;  /* 0x0000000000017941 */ /* 0x000fea0003800000 */
.L_x_202:
        /* <DEDUP_REMOVED lines=12> */
.L_x_205:
[----:B------:R-:W-:Y:S05]  /*13c10*/  BSYNC B1 ;  /* 0x0000000000017941 */ /* 0x000fea0003800000 */
.L_x_204:
        /* <DEDUP_REMOVED lines=12> */
.L_x_207:
[----:B------:R-:W-:Y:S05]  /*13ce0*/  BSYNC B1 ;  /* 0x0000000000017941 */ /* 0x000fea0003800000 */
.L_x_206:
        /* <DEDUP_REMOVED lines=12> */
.L_x_209:
[----:B------:R-:W-:Y:S05]  /*13db0*/  BSYNC B1 ;  /* 0x0000000000017941 */ /* 0x000fea0003800000 */
.L_x_208:
        /* <DEDUP_REMOVED lines=12> */
.L_x_211:
[----:B------:R-:W-:Y:S05]  /*13e80*/  BSYNC B1 ;  /* 0x0000000000017941 */ /* 0x000fea0003800000 */
.L_x_210:
        /* <DEDUP_REMOVED lines=12> */
.L_x_213:
[----:B------:R-:W-:Y:S05]  /*13f50*/  BSYNC B1 ;  /* 0x0000000000017941 */ /* 0x000fea0003800000 */
.L_x_212:
        /* <DEDUP_REMOVED lines=12> */
.L_x_215:
[----:B------:R-:W-:Y:S05]  /*14020*/  BSYNC B1 ;  /* 0x0000000000017941 */ /* 0x000fea0003800000 */
.L_x_214:
        /* <DEDUP_REMOVED lines=12> */
.L_x_217:
[----:B------:R-:W-:Y:S05]  /*140f0*/  BSYNC B1 ;  /* 0x0000000000017941 */ /* 0x000fea0003800000 */
.L_x_216:
        /* <DEDUP_REMOVED lines=12> */
.L_x_219:
[----:B------:R-:W-:Y:S05]  /*141c0*/  BSYNC B1 ;  /* 0x0000000000017941 */ /* 0x000fea0003800000 */
.L_x_218:
        /* <DEDUP_REMOVED lines=12> */
.L_x_221:
[----:B------:R-:W-:Y:S05]  /*14290*/  BSYNC B1 ;  /* 0x0000000000017941 */ /* 0x000fea0003800000 */
.L_x_220:
        /* <DEDUP_REMOVED lines=12> */
.L_x_223:
[----:B------:R-:W-:Y:S05]  /*14360*/  BSYNC B1 ;  /* 0x0000000000017941 */ /* 0x000fea0003800000 */
.L_x_222:
        /* <DEDUP_REMOVED lines=12> */
.L_x_225:
[----:B------:R-:W-:Y:S05]  /*14430*/  BSYNC B1 ;  /* 0x0000000000017941 */ /* 0x000fea0003800000 */
.L_x_224:
        /* <DEDUP_REMOVED lines=12> */
.L_x_227:
[----:B------:R-:W-:Y:S05]  /*14500*/  BSYNC B1 ;  /* 0x0000000000017941 */ /* 0x000fea0003800000 */
.L_x_226:
        /* <DEDUP_REMOVED lines=12> */
.L_x_229:
[----:B------:R-:W-:Y:S05]  /*145d0*/  BSYNC B1 ;  /* 0x0000000000017941 */ /* 0x000fea0003800000 */
.L_x_228:
        /* <DEDUP_REMOVED lines=12> */
.L_x_231:
[----:B------:R-:W-:Y:S05]  /*146a0*/  BSYNC B1 ;  /* 0x0000000000017941 */ /* 0x000fea0003800000 */
.L_x_230:
[----:B0-----:R-:W2:Y:S01]  /*146b0*/  LDL.LU R7, [R1+0x200] ;  /* 0x0002000001077983 */ /* 0x001ea20000300800 */
[----:B-----5:R-:W-:Y:S01]  /*146c0*/  LOP3.LUT R6, R6, 0xff, RZ, 0xc0, !PT ;  /* 0x000000ff06067812 */ /* 0x020fe200078ec0ff */
[----:B------:R-:W-:Y:S01]  /*146d0*/  BSSY B1, `(.L_x_232) ;  /* 0x000000b000017945 */ /* 0x000fe20003800000 */
[----:B------:R-:W-:Y:S02]  /*146e0*/  ISETP.LT.OR P2, PT, R0, 0xc2, !P1 ;  /* 0x000000c20000780c */ /* 0x000fe40004f41670 */
[----:B------:R-:W-:-:S05]  /*146f0*/  F2FP.F16.E4M3.UNPACK_B R6, R6 ;  /* 0x00000006ff06723e */ /* 0x000fca00020006ff */
[----:B------:R-:W-:-:S05]  /*14700*/  HADD2.F32 R6, -RZ, R6.H0_H0 ;  /* 0x20000006ff067230 */ /* 0x000fca0000004100 */
[----:B------:R-:W-:-:S04]  /*14710*/  FMUL R6, R6, UR21 ;  /* 0x0000001506067c20 */ /* 0x000fc80008400000 */
[----:B--2---:R-:W-:-:S05]  /*14720*/  FFMA R6, R7, UR20, R6 ;  /* 0x0000001407067c23 */ /* 0x004fca0008000006 */
[----:B------:R-:W-:Y:S02]  /*14730*/  F2FP.SATFINITE.E4M3.F32.PACK_AB_MERGE_C R7, RZ, R6, RZ ;  /* 0x00000006ff07723e */ /* 0x000fe400048070ff */
[----:B------:R-:W-:-:S03]  /*14740*/  PRMT R6, RZ, 0x7610, R6 ;  /* 0x00007610ff067816 */ /* 0x000fc60000000006 */
[----:B------:R0:W-:Y:S01]  /*14750*/  @!P3 STG.E.U8 desc[UR18][R24.64+0xc0], R7 ;  /* 0x0000c0071800b986 */ /* 0x0001e2000c101112 */
[----:B------:R-:W-:Y:S05]  /*14760*/  @P2 BRA `(.L_x_233) ;  /* 0x0000000000042947 */ /* 0x000fea0003800000 */
[----:B------:R2:W5:Y:S02]  /*14770*/  LDG.E.U8 R6, desc[UR18][R4.64+0xc1] ;  /* 0x0000c11204067981 */ /* 0x000564000c1e1100 */
.L_x_233:
[----:B------:R-:W-:Y:S05]  /*14780*/  BSYNC B1 ;  /* 0x0000000000017941 */ /* 0x000fea0003800000 */
.L_x_232:
[----:B0-----:R-:W3:Y:S01]  /*14790*/  LDL.LU R7, [R1+0x204] ;  /* 0x0002040001077983 */ /* 0x001ee20000300800 */
[----:B-----5:R-:W-:Y:S01]  /*147a0*/  LOP3.LUT R6, R6, 0xff, RZ, 0xc0, !PT ;  /* 0x000000ff06067812 */ /* 0x020fe200078ec0ff */
[----:B------:R-:W-:Y:S01]  /*147b0*/  BSSY B1, `(.L_x_234) ;  /* 0x000000b000017945 */ /* 0x000fe20003800000 */
[----:B------:R-:W-:Y:S02]  /*147c0*/  ISETP.LT.OR P3, PT, R0, 0xc9, !P0 ;  /* 0x000000c90000780c */ /* 0x000fe40004761670 */
[----:B------:R-:W-:-:S05]  /*147d0*/  F2FP.F16.E4M3.UNPACK_B R6, R6 ;  /* 0x00000006ff06723e */ /* 0x000fca00020006ff */
[----:B------:R-:W-:-:S05]  /*147e0*/  HADD2.F32 R6, -RZ, R6.H0_H0 ;  /* 0x20000006ff067230 */ /* 0x000fca0000004100 */
[----:B------:R-:W-:-:S04]  /*147f0*/  FMUL R6, R6, UR21 ;  /* 0x0000001506067c20 */ /* 0x000fc80008400000 */
[----:B---3--:R-:W-:-:S05]  /*14800*/  FFMA R6, R7, UR20, R6 ;  /* 0x0000001407067c23 */ /* 0x008fca0008000006 */
[----:B------:R-:W-:Y:S02]  /*14810*/  F2FP.SATFINITE.E4M3.F32.PACK_AB_MERGE_C R7, RZ, R6, RZ ;  /* 0x00000006ff07723e */ /* 0x000fe400048070ff */
[----:B------:R-:W-:-:S03]  /*14820*/  PRMT R6, RZ, 0x7610, R6 ;  /* 0x00007610ff067816 */ /* 0x000fc60000000006 */
[----:B------:R0:W-:Y:S01]  /*14830*/  @!P2 STG.E.U8 desc[UR18][R24.64+0xc1], R7 ;  /* 0x0000c1071800a986 */ /* 0x0001e2000c101112 */
[----:B------:R-:W-:Y:S05]  /*14840*/  @P3 BRA `(.L_x_235) ;  /* 0x0000000000043947 */ /* 0x000fea0003800000 */
[----:B------:R3:W5:Y:S02]  /*14850*/  LDG.E.U8 R6, desc[UR18][R30.64+0xc8] ;  /* 0x0000c8121e067981 */ /* 0x000764000c1e1100 */
.L_x_235:
[----:B------:R-:W-:Y:S05]  /*14860*/  BSYNC B1 ;  /* 0x0000000000017941 */ /* 0x000fea0003800000 */
.L_x_234:
        /* <DEDUP_REMOVED lines=13> */
.L_x_237:
[----:B------:R-:W-:Y:S05]  /*14940*/  BSYNC B1 ;  /* 0x0000000000017941 */ /* 0x000fea0003800000 */
.L_x_236:
        /* <DEDUP_REMOVED lines=13> */
.L_x_239:
[----:B------:R-:W-:Y:S05]  /*14a20*/  BSYNC B1 ;  /* 0x0000000000017941 */ /* 0x000fea0003800000 */
.L_x_238:
        /* <DEDUP_REMOVED lines=13> */
.L_x_241:
[----:B------:R-:W-:Y:S05]  /*14b00*/  BSYNC B1 ;  /* 0x0000000000017941 */ /* 0x000fea0003800000 */
.L_x_240:
        /* <DEDUP_REMOVED lines=13> */
.L_x_243:
[----:B------:R-:W-:Y:S05]  /*14be0*/  BSYNC B1 ;  /* 0x0000000000017941 */ /* 0x000fea0003800000 */
.L_x_242:
        /* <DEDUP_REMOVED lines=13> */
.L_x_245:
[----:B------:R-:W-:Y:S05]  /*14cc0*/  BSYNC B1 ;  /* 0x0000000000017941 */ /* 0x000fea0003800000 */
.L_x_244:
        /* <DEDUP_REMOVED lines=13> */
.L_x_247:
[----:B------:R-:W-:Y:S05]  /*14da0*/  BSYNC B1 ;  /* 0x0000000000017941 */ /* 0x000fea0003800000 */
.L_x_246:
        /* <DEDUP_REMOVED lines=13> */
.L_x_249:
[----:B------:R-:W-:Y:S05]  /*14e80*/  BSYNC B1 ;  /* 0x0000000000017941 */ /* 0x000fea0003800000 */
.L_x_248:
        /* <DEDUP_REMOVED lines=13> */
.L_x_251:
[----:B------:R-:W-:Y:S05]  /*14f60*/  BSYNC B1 ;  /* 0x0000000000017941 */ /* 0x000fea0003800000 */
.L_x_250:
        /* <DEDUP_REMOVED lines=13> */
.L_x_253:
[----:B------:R-:W-:Y:S05]  /*15040*/  BSYNC B1 ;  /* 0x0000000000017941 */ /* 0x000fea0003800000 */
.L_x_252:
        /* <DEDUP_REMOVED lines=13> */
.L_x_255:
[----:B------:R-:W-:Y:S05]  /*15120*/  BSYNC B1 ;  /* 0x0000000000017941 */ /* 0x000fea0003800000 */
.L_x_254:
        /* <DEDUP_REMOVED lines=13> */
.L_x_257:
[----:B------:R-:W-:Y:S05]  /*15200*/  BSYNC B1 ;  /* 0x0000000000017941 */ /* 0x000fea0003800000 */
.L_x_256:
        /* <DEDUP_REMOVED lines=13> */
.L_x_259:
[----:B------:R-:W-:Y:S05]  /*152e0*/  BSYNC B1 ;  /* 0x0000000000017941 */ /* 0x000fea0003800000 */
.L_x_258:
        /* <DEDUP_REMOVED lines=13> */
.L_x_261:
[----:B------:R-:W-:Y:S05]  /*153c0*/  BSYNC B1 ;  /* 0x0000000000017941 */ /* 0x000fea0003800000 */
.L_x_260:
        /* <DEDUP_REMOVED lines=13> */
.L_x_263:
[----:B------:R-:W-:Y:S05]  /*154a0*/  BSYNC B1 ;  /* 0x0000000000017941 */ /* 0x000fea0003800000 */
.L_x_262:
        /* <DEDUP_REMOVED lines=13> */
.L_x_265:
[----:B------:R-:W-:Y:S05]  /*15580*/  BSYNC B1 ;  /* 0x0000000000017941 */ /* 0x000fea0003800000 */
.L_x_264:
        /* <DEDUP_REMOVED lines=13> */
.L_x_267:
[----:B------:R-:W-:Y:S05]  /*15660*/  BSYNC B1 ;  /* 0x0000000000017941 */ /* 0x000fea0003800000 */
.L_x_266:
        /* <DEDUP_REMOVED lines=13> */
.L_x_269:
[----:B------:R-:W-:Y:S05]  /*15740*/  BSYNC B1 ;  /* 0x0000000000017941 */ /* 0x000fea0003800000 */
.L_x_268:
        /* <DEDUP_REMOVED lines=13> */
.L_x_271:
[----:B------:R-:W-:Y:S05]  /*15820*/  BSYNC B1 ;  /* 0x0000000000017941 */ /* 0x000fea0003800000 */
.L_x_270:
        /* <DEDUP_REMOVED lines=13> */
.L_x_273:
[----:B------:R-:W-:Y:S05]  /*15900*/  BSYNC B1 ;  /* 0x0000000000017941 */ /* 0x000fea0003800000 */
.L_x_272:
        /* <DEDUP_REMOVED lines=13> */
.L_x_275:
[----:B------:R-:W-:Y:S05]  /*159e0*/  BSYNC B1 ;  /* 0x0000000000017941 */ /* 0x000fea0003800000 */
.L_x_274:
        /* <DEDUP_REMOVED lines=13> */
.L_x_277:
[----:B------:R-:W-:Y:S05]  /*15ac0*/  BSYNC B1 ;  /* 0x0000000000017941 */ /* 0x000fea0003800000 */
.L_x_276:
        /* <DEDUP_REMOVED lines=13> */
.L_x_279:
[----:B------:R-:W-:Y:S05]  /*15ba0*/  BSYNC B1 ;  /* 0x0000000000017941 */ /* 0x000fea0003800000 */
.L_x_278:
        /* <DEDUP_REMOVED lines=13> */
.L_x_281:
[----:B------:R-:W-:Y:S05]  /*15c80*/  BSYNC B1 ;  /* 0x0000000000017941 */ /* 0x000fea0003800000 */
.L_x_280:
        /* <DEDUP_REMOVED lines=13> */
.L_x_283:
[----:B------:R-:W-:Y:S05]  /*15d60*/  BSYNC B1 ;  /* 0x0000000000017941 */ /* 0x000fea0003800000 */
.L_x_282:
        /* <DEDUP_REMOVED lines=13> */
.L_x_285:
[----:B------:R-:W-:Y:S05]  /*15e40*/  BSYNC B1 ;  /* 0x0000000000017941 */ /* 0x000fea0003800000 */
.L_x_284:
        /* <DEDUP_REMOVED lines=13> */
.L_x_287:
[----:B------:R-:W-:Y:S05]  /*15f20*/  BSYNC B1 ;  /* 0x0000000000017941 */ /* 0x000fea0003800000 */
.L_x_286:
[----:B0-----:R-:W2:Y:S01]  /*15f30*/  LDL.LU R3, [R1+0x270] ;  /* 0x0002700001037983 */ /* 0x001ea20000300800 */
[----:B-----5:R-:W-:Y:S01]  /*15f40*/  LOP3.LUT R6, R6, 0xff, RZ, 0xc0, !PT ;  /* 0x000000ff06067812 */ /* 0x020fe200078ec0ff */
[----:B------:R-:W-:Y:S01]  /*15f50*/  BSSY B1, `(.L_x_288) ;  /* 0x000000b000017945 */ /* 0x000fe20003800000 */
[----:B------:R-:W-:Y:S02]  /*15f60*/  ISETP.LT.OR P1, PT, R0, 0xfa, !P1 ;  /* 0x000000fa0000780c */ /* 0x000fe40004f21670 */
[----:B------:R-:W-:Y:S02]  /*15f70*/  F2FP.F16.E4M3.UNPACK_B R6, R6 ;  /* 0x00000006ff06723e */ /* 0x000fe400020006ff */
[----:B------:R-:W-:-:S03]  /*15f80*/  PRMT R2, RZ, 0x7610, R2 ;  /* 0x00007610ff027816 */ /* 0x000fc60000000002 */
[----:B------:R-:W-:-:S05]  /*15f90*/  HADD2.F32 R6, -RZ, R6.H0_H0 ;  /* 0x20000006ff067230 */ /* 0x000fca0000004100 */
[----:B------:R-:W-:-:S04]  /*15fa0*/  FMUL R6, R6, UR21 ;  /* 0x0000001506067c20 */ /* 0x000fc80008400000 */
[----:B--2---:R-:W-:-:S05]  /*15fb0*/  FFMA R6, R3, UR20, R6 ;  /* 0x0000001403067c23 */ /* 0x004fca0008000006 */
[----:B------:R-:W-:-:S05]  /*15fc0*/  F2FP.SATFINITE.E4M3.F32.PACK_AB_MERGE_C R3, RZ, R6, RZ ;  /* 0x00000006ff03723e */ /* 0x000fca00048070ff */
[----:B------:R0:W-:Y:S01]  /*15fd0*/  @!P2 STG.E.U8 desc[UR18][R24.64+0xf8], R3 ;  /* 0x0000f8031800a986 */ /* 0x0001e2000c101112 */
[----:B------:R-:W-:Y:S05]  /*15fe0*/  @P1 BRA `(.L_x_289) ;  /* 0x0000000000041947 */ /* 0x000fea0003800000 */
[----:B------:R2:W5:Y:S02]  /*15ff0*/  LDG.E.U8 R2, desc[UR18][R4.64+0xf9] ;  /* 0x0000f91204027981 */ /* 0x000564000c1e1100 */
.L_x_289:
[----:B------:R-:W-:Y:S05]  /*16000*/  BSYNC B1 ;  /* 0x0000000000017941 */ /* 0x000fea0003800000 */
.L_x_288:
[----:B------:R-:W2:Y:S01]  /*16010*/  LDL.LU R7, [R1+0x274] ;  /* 0x0002740001077983 */ /* 0x000ea20000300800 */
[----:B-----5:R-:W-:Y:S01]  /*16020*/  LOP3.LUT R2, R2, 0xff, RZ, 0xc0, !PT ;  /* 0x000000ff02027812 */ /* 0x020fe200078ec0ff */
[----:B------:R-:W-:Y:S01]  /*16030*/  BSSY B1, `(.L_x_290) ;  /* 0x0000013000017945 */ /* 0x000fe20003800000 */
[----:B--234-:R-:W-:Y:S02]  /*16040*/  IADD3 R5, P0, R32, 0x80, RZ ;  /* 0x0000008020057810 */ /* 0x01cfe40007f1e0ff */
[----:B------:R-:W-:-:S03]  /*16050*/  F2FP.F16.E4M3.UNPACK_B R2, R2 ;  /* 0x00000002ff02723e */ /* 0x000fc600020006ff */
[----:B0-----:R-:W-:Y:S01]  /*16060*/  IMAD.X R3, RZ, RZ, R33, P0 ;  /* 0x000000ffff037224 */ /* 0x001fe200000e0621 */
[----:B------:R-:W-:Y:S01]  /*16070*/  ISETP.GE.AND P0, PT, R34, 0x81, PT ;  /* 0x000000812200780c */ /* 0x000fe20003f06270 */
[----:B------:R-:W-:Y:S02]  /*16080*/  HADD2.F32 R2, -RZ, R2.H0_H0 ;  /* 0x20000002ff027230 */ /* 0x000fe40000004100 */
[----:B------:R-:W-:Y:S01]  /*16090*/  IMAD R6, R3, UR6, RZ ;  /* 0x0000000603067c24 */ /* 0x000fe2000f8e02ff */
[----:B------:R-:W-:Y:S02]  /*160a0*/  ISETP.LT.OR P3, PT, R0, 0x1, !P0 ;  /* 0x000000010000780c */ /* 0x000fe40004761670 */
[----:B------:R-:W-:Y:S01]  /*160b0*/  FMUL R4, R2, UR21 ;  /* 0x0000001502047c20 */ /* 0x000fe20008400000 */
[----:B------:R-:W-:-:S04]  /*160c0*/  IMAD.WIDE.U32 R2, R5, UR6, R36 ;  /* 0x0000000605027c25 */ /* 0x000fc8000f8e0024 */
[----:B------:R-:W-:Y:S01]  /*160d0*/  IMAD R5, R5, UR7, R6 ;  /* 0x0000000705057c24 */ /* 0x000fe2000f8e0206 */
[----:B------:R-:W-:-:S04]  /*160e0*/  IADD3 R2, P2, R2, UR8, RZ ;  /* 0x0000000802027c10 */ /* 0x000fc8000ff5e0ff */
[----:B------:R-:W-:Y:S01]  /*160f0*/  IADD3.X R3, R3, UR9, R5, P2, !PT ;  /* 0x0000000903037c10 */ /* 0x000fe200097fe405 */
[----:B------:R-:W-:-:S05]  /*16100*/  FFMA R4, R7, UR20, R4 ;  /* 0x0000001407047c23 */ /* 0x000fca0008000004 */
[----:B------:R-:W-:Y:S02]  /*16110*/  F2FP.SATFINITE.E4M3.F32.PACK_AB_MERGE_C R7, RZ, R4, RZ ;  /* 0x00000004ff07723e */ /* 0x000fe400048070ff */
[----:B------:R-:W-:-:S03]  /*16120*/  PRMT R4, RZ, 0x7610, R4 ;  /* 0x00007610ff047816 */ /* 0x000fc60000000004 */
[----:B------:R0:W-:Y:S01]  /*16130*/  @!P1 STG.E.U8 desc[UR18][R24.64+0xf9], R7 ;  /* 0x0000f90718009986 */ /* 0x0001e2000c101112 */
[----:B------:R-:W-:Y:S05]  /*16140*/  @P3 BRA `(.L_x_291) ;  /* 0x0000000000043947 */ /* 0x000fea0003800000 */
[----:B------:R2:W5:Y:S02]  /*16150*/  LDG.E.U8 R4, desc[UR18][R2.64] ;  /* 0x0000001202047981 */ /* 0x000564000c1e1100 */
.L_x_291:
[----:B------:R-:W-:Y:S05]  /*16160*/  BSYNC B1 ;  /* 0x0000000000017941 */ /* 0x000fea0003800000 */
.L_x_290:
[----:B------:R-:W3:Y:S01]  /*16170*/  LDL.LU R5, [R1+0x278] ;  /* 0x0002780001057983 */ /* 0x000ee20000300800 */
        /* <DEDUP_REMOVED lines=12> */
.L_x_293:
[----:B------:R-:W-:Y:S05]  /*16240*/  BSYNC B1 ;  /* 0x0000000000017941 */ /* 0x000fea0003800000 */
.L_x_292:
[----:B---3--:R-:W3:Y:S01]  /*16250*/  LDL.LU R5, [R1+0x27c] ;  /* 0x00027c0001057983 */ /* 0x008ee20000300800 */
[----:B-----5:R-:W-:Y:S01]  /*16260*/  LOP3.LUT R4, R4, 0xff, RZ, 0xc0, !PT ;  /* 0x000000ff04047812 */ /* 0x020fe200078ec0ff */
[----:B------:R-:W-:Y:S01]  /*16270*/  BSSY B1, `(.L_x_294) ;  /* 0x0000013000017945 */ /* 0x000fe20003800000 */
[----:B0-----:R-:W-:Y:S02]  /*16280*/  IADD3 R7, P1, R32, 0x88, RZ ;  /* 0x0000008820077810 */ /* 0x001fe40007f3e0ff */
[----:B------:R-:W-:Y:S02]  /*16290*/  F2FP.F16.E4M3.UNPACK_B R4, R4 ;  /* 0x00000004ff04723e */ /* 0x000fe400020006ff */
[----:B------:R-:W-:Y:S01]  /*162a0*/  PRMT R6, RZ, 0x7610, R6 ;  /* 0x00007610ff067816 */ /* 0x000fe20000000006 */
[----:B------:R-:W-:Y:S01]  /*162b0*/  IMAD.X R32, RZ, RZ, R33, P1 ;  /* 0x000000ffff207224 */ /* 0x000fe200008e0621 */
[----:B------:R-:W-:Y:S01]  /*162c0*/  ISETP.GE.AND P1, PT, R34, 0x89, PT ;  /* 0x000000892200780c */ /* 0x000fe20003f26270 */
[----:B------:R-:W-:-:S02]  /*162d0*/  HADD2.F32 R4, -RZ, R4.H0_H0 ;  /* 0x20000004ff047230 */ /* 0x000fc40000004100 */
[----:B------:R-:W-:Y:S01]  /*162e0*/  IMAD R32, R32, UR6, RZ ;  /* 0x0000000620207c24 */ /* 0x000fe2000f8e02ff */
[----:B------:R-:W-:Y:S01]  /*162f0*/  ISETP.LT.OR P5, PT, R0, 0x1, !P1 ;  /* 0x000000010000780c */ /* 0x000fe20004fa1670 */
[----:B------:R-:W-:-:S04]  /*16300*/  IMAD.WIDE.U32 R36, R7, UR6, R36 ;  /* 0x0000000607247c25 */ /* 0x000fc8000f8e0024 */
[----:B------:R-:W-:Y:S01]  /*16310*/  FMUL R4, R4, UR21 ;  /* 0x0000001504047c20 */ /* 0x000fe20008400000 */
[----:B------:R-:W-:-:S03]  /*16320*/  IMAD R7, R7, UR7, R32 ;  /* 0x0000000707077c24 */ /* 0x000fc6000f8e0220 */
[----:B---3--:R-:W-:Y:S01]  /*16330*/  FFMA R5, R5, UR20, R4 ;  /* 0x0000001405057c23 */ /* 0x008fe20008000004 */
[----:B------:R-:W-:-:S04]  /*16340*/  IADD3 R4, P3, R36, UR8, RZ ;  /* 0x0000000824047c10 */ /* 0x000fc8000ff7e0ff */
[----:B------:R-:W-:Y:S02]  /*16350*/  F2FP.SATFINITE.E4M3.F32.PACK_AB_MERGE_C R9, RZ, R5, RZ ;  /* 0x00000005ff09723e */ /* 0x000fe400048070ff */
[----:B------:R-:W-:-:S03]  /*16360*/  IADD3.X R5, R37, UR9, R7, P3, !PT ;  /* 0x0000000925057c10 */ /* 0x000fc60009ffe407 */
[----:B------:R0:W-:Y:S01]  /*16370*/  @!P2 STG.E.U8 desc[UR18][R28.64+0x1], R9 ;  /* 0x000001091c00a986 */ /* 0x0001e2000c101112 */
[----:B------:R-:W-:Y:S05]  /*16380*/  @P5 BRA `(.L_x_295) ;  /* 0x0000000000045947 */ /* 0x000fea0003800000 */
[----:B------:R3:W5:Y:S02]  /*16390*/  LDG.E.U8 R6, desc[UR18][R4.64] ;  /* 0x0000001204067981 */ /* 0x000764000c1e1100 */
.L_x_295:
[----:B------:R-:W-:Y:S05]  /*163a0*/  BSYNC B1 ;  /* 0x0000000000017941 */ /* 0x000fea0003800000 */
.L_x_294:
[----:B------:R-:W2:Y:S01]  /*163b0*/  LDL.LU R7, [R1+0x280] ;  /* 0x0002800001077983 */ /* 0x000ea20000300800 */
        /* <DEDUP_REMOVED lines=12> */
.L_x_297:
[----:B------:R-:W-:Y:S05]  /*16480*/  BSYNC B1 ;  /* 0x0000000000017941 */ /* 0x000fea0003800000 */
.L_x_296:
[----:B--2---:R-:W2:Y:S01]  /*16490*/  LDL.LU R7, [R1+0x284] ;  /* 0x0002840001077983 */ /* 0x004ea20000300800 */
        /* <DEDUP_REMOVED lines=12> */
.L_x_299:
[----:B------:R-:W-:Y:S05]  /*16560*/  BSYNC B1 ;  /* 0x0000000000017941 */ /* 0x000fea0003800000 */
.L_x_298:
        /* <DEDUP_REMOVED lines=13> */
.L_x_301:
[----:B------:R-:W-:Y:S05]  /*16640*/  BSYNC B1 ;  /* 0x0000000000017941 */ /* 0x000fea0003800000 */
.L_x_300:
        /* <DEDUP_REMOVED lines=13> */
.L_x_303:
[----:B------:R-:W-:Y:S05]  /*16720*/  BSYNC B1 ;  /* 0x0000000000017941 */ /* 0x000fea0003800000 */
.L_x_302:
        /* <DEDUP_REMOVED lines=13> */
.L_x_305:
[----:B------:R-:W-:Y:S05]  /*16800*/  BSYNC B1 ;  /* 0x0000000000017941 */ /* 0x000fea0003800000 */
.L_x_304:
        /* <DEDUP_REMOVED lines=13> */
.L_x_307:
[----:B------:R-:W-:Y:S05]  /*168e0*/  BSYNC B1 ;  /* 0x0000000000017941 */ /* 0x000fea0003800000 */
.L_x_306:
        /* <DEDUP_REMOVED lines=13> */
.L_x_309:
[----:B------:R-:W-:Y:S05]  /*169c0*/  BSYNC B1 ;  /* 0x0000000000017941 */ /* 0x000fea0003800000 */
.L_x_308:
        /* <DEDUP_REMOVED lines=13> */
.L_x_311:
[----:B------:R-:W-:Y:S05]  /*16aa0*/  BSYNC B1 ;  /* 0x0000000000017941 */ /* 0x000fea0003800000 */
.L_x_310:
        /* <DEDUP_REMOVED lines=13> */
.L_x_313:
[----:B------:R-:W-:Y:S05]  /*16b80*/  BSYNC B1 ;  /* 0x0000000000017941 */ /* 0x000fea0003800000 */
.L_x_312:
        /* <DEDUP_REMOVED lines=13> */
.L_x_315:
[----:B------:R-:W-:Y:S05]  /*16c60*/  BSYNC B1 ;  /* 0x0000000000017941 */ /* 0x000fea0003800000 */
.L_x_314:
        /* <DEDUP_REMOVED lines=13> */
.L_x_317:
[----:B------:R-:W-:Y:S05]  /*16d40*/  BSYNC B1 ;  /* 0x0000000000017941 */ /* 0x000fea0003800000 */
.L_x_316:
        /* <DEDUP_REMOVED lines=13> */
.L_x_319:
[----:B------:R-:W-:Y:S05]  /*16e20*/  BSYNC B1 ;  /* 0x0000000000017941 */ /* 0x000fea0003800000 */
.L_x_318:
        /* <DEDUP_REMOVED lines=13> */
.L_x_321:
[----:B------:R-:W-:Y:S05]  /*16f00*/  BSYNC B1 ;  /* 0x0000000000017941 */ /* 0x000fea0003800000 */
.L_x_320:
        /* <DEDUP_REMOVED lines=13> */
.L_x_323:
[----:B------:R-:W-:Y:S05]  /*16fe0*/  BSYNC B1 ;  /* 0x0000000000017941 */ /* 0x000fea0003800000 */
.L_x_322:
        /* <DEDUP_REMOVED lines=13> */
.L_x_325:
[----:B------:R-:W-:Y:S05]  /*170c0*/  BSYNC B1 ;  /* 0x0000000000017941 */ /* 0x000fea0003800000 */
.L_x_324:
        /* <DEDUP_REMOVED lines=13> */
.L_x_327:
[----:B------:R-:W-:Y:S05]  /*171a0*/  BSYNC B1 ;  /* 0x0000000000017941 */ /* 0x000fea0003800000 */
.L_x_326:
        /* <DEDUP_REMOVED lines=13> */
.L_x_329:
[----:B------:R-:W-:Y:S05]  /*17280*/  BSYNC B1 ;  /* 0x0000000000017941 */ /* 0x000fea0003800000 */
.L_x_328:
        /* <DEDUP_REMOVED lines=13> */
.L_x_331:
[----:B------:R-:W-:Y:S05]  /*17360*/  BSYNC B1 ;  /* 0x0000000000017941 */ /* 0x000fea0003800000 */
.L_x_330:
        /* <DEDUP_REMOVED lines=13> */
.L_x_333:
[----:B------:R-:W-:Y:S05]  /*17440*/  BSYNC B1 ;  /* 0x0000000000017941 */ /* 0x000fea0003800000 */
.L_x_332:
        /* <DEDUP_REMOVED lines=13> */
.L_x_335:
[----:B------:R-:W-:Y:S05]  /*17520*/  BSYNC B1 ;  /* 0x0000000000017941 */ /* 0x000fea0003800000 */
.L_x_334:
        /* <DEDUP_REMOVED lines=13> */
.L_x_337:
[----:B------:R-:W-:Y:S05]  /*17600*/  BSYNC B1 ;  /* 0x0000000000017941 */ /* 0x000fea0003800000 */
.L_x_336:
        /* <DEDUP_REMOVED lines=13> */
.L_x_339:
[----:B------:R-:W-:Y:S05]  /*176e0*/  BSYNC B1 ;  /* 0x0000000000017941 */ /* 0x000fea0003800000 */
.L_x_338:
        /* <DEDUP_REMOVED lines=13> */
.L_x_341:
[----:B------:R-:W-:Y:S05]  /*177c0*/  BSYNC B1 ;  /* 0x0000000000017941 */ /* 0x000fea0003800000 */
.L_x_340:
        /* <DEDUP_REMOVED lines=13> */
.L_x_343:
[----:B------:R-:W-:Y:S05]  /*178a0*/  BSYNC B1 ;  /* 0x0000000000017941 */ /* 0x000fea0003800000 */
.L_x_342:
        /* <DEDUP_REMOVED lines=13> */
.L_x_345:
[----:B------:R-:W-:Y:S05]  /*17980*/  BSYNC B1 ;  /* 0x0000000000017941 */ /* 0x000fea0003800000 */
.L_x_344:
        /* <DEDUP_REMOVED lines=13> */
.L_x_347:
[----:B------:R-:W-:Y:S05]  /*17a60*/  BSYNC B1 ;  /* 0x0000000000017941 */ /* 0x000fea0003800000 */
.L_x_346:
        /* <DEDUP_REMOVED lines=13> */
.L_x_349:
[----:B------:R-:W-:Y:S05]  /*17b40*/  BSYNC B1 ;  /* 0x0000000000017941 */ /* 0x000fea0003800000 */
.L_x_348:
        /* <DEDUP_REMOVED lines=13> */
.L_x_351:
[----:B------:R-:W-:Y:S05]  /*17c20*/  BSYNC B1 ;  /* 0x0000000000017941 */ /* 0x000fea0003800000 */
.L_x_350:
        /* <DEDUP_REMOVED lines=13> */
.L_x_353:
[----:B------:R-:W-:Y:S05]  /*17d00*/  BSYNC B1 ;  /* 0x0000000000017941 */ /* 0x000fea0003800000 */
.L_x_352:
        /* <DEDUP_REMOVED lines=13> */
.L_x_355:
[----:B------:R-:W-:Y:S05]  /*17de0*/  BSYNC B1 ;  /* 0x0000000000017941 */ /* 0x000fea0003800000 */
.L_x_354:
        /* <DEDUP_REMOVED lines=13> */
.L_x_357:
[----:B------:R-:W-:Y:S05]  /*17ec0*/  BSYNC B1 ;  /* 0x0000000000017941 */ /* 0x000fea0003800000 */
.L_x_356:
        /* <DEDUP_REMOVED lines=13> */
.L_x_359:
[----:B------:R-:W-:Y:S05]  /*17fa0*/  BSYNC B1 ;  /* 0x0000000000017941 */ /* 0x000fea0003800000 */
.L_x_358:
        /* <DEDUP_REMOVED lines=13> */
.L_x_361:
[----:B------:R-:W-:Y:S05]  /*18080*/  BSYNC B1 ;  /* 0x0000000000017941 */ /* 0x000fea0003800000 */
.L_x_360:
        /* <DEDUP_REMOVED lines=13> */
.L_x_363:
[----:B------:R-:W-:Y:S05]  /*18160*/  BSYNC B1 ;  /* 0x0000000000017941 */ /* 0x000fea0003800000 */
.L_x_362:
        /* <DEDUP_REMOVED lines=13> */
.L_x_365:
[----:B------:R-:W-:Y:S05]  /*18240*/  BSYNC B1 ;  /* 0x0000000000017941 */ /* 0x000fea0003800000 */
.L_x_364:
        /* <DEDUP_REMOVED lines=13> */
.L_x_367:
[----:B------:R-:W-:Y:S05]  /*18320*/  BSYNC B1 ;  /* 0x0000000000017941 */ /* 0x000fea0003800000 */
.L_x_366:
        /* <DEDUP_REMOVED lines=13> */
.L_x_369:
[----:B------:R-:W-:Y:S05]  /*18400*/  BSYNC B1 ;  /* 0x0000000000017941 */ /* 0x000fea0003800000 */
.L_x_368:
        /* <DEDUP_REMOVED lines=13> */
.L_x_371:
[----:B------:R-:W-:Y:S05]  /*184e0*/  BSYNC B1 ;  /* 0x0000000000017941 */ /* 0x000fea0003800000 */
.L_x_370:
        /* <DEDUP_REMOVED lines=13> */
.L_x_373:
[----:B------:R-:W-:Y:S05]  /*185c0*/  BSYNC B1 ;  /* 0x0000000000017941 */ /* 0x000fea0003800000 */
.L_x_372:
        /* <DEDUP_REMOVED lines=13> */
.L_x_375:
[----:B------:R-:W-:Y:S05]  /*186a0*/  BSYNC B1 ;  /* 0x0000000000017941 */ /* 0x000fea0003800000 */
.L_x_374:
        /* <DEDUP_REMOVED lines=13> */
.L_x_377:
[----:B------:R-:W-:Y:S05]  /*18780*/  BSYNC B1 ;  /* 0x0000000000017941 */ /* 0x000fea0003800000 */
.L_x_376:
        /* <DEDUP_REMOVED lines=13> */
.L_x_379:
[----:B------:R-:W-:Y:S05]  /*18860*/  BSYNC B1 ;  /* 0x0000000000017941 */ /* 0x000fea0003800000 */
.L_x_378:
        /* <DEDUP_REMOVED lines=13> */
.L_x_381:
[----:B------:R-:W-:Y:S05]  /*18940*/  BSYNC B1 ;  /* 0x0000000000017941 */ /* 0x000fea0003800000 */
.L_x_380:
        /* <DEDUP_REMOVED lines=13> */
.L_x_383:
[----:B------:R-:W-:Y:S05]  /*18a20*/  BSYNC B1 ;  /* 0x0000000000017941 */ /* 0x000fea0003800000 */
.L_x_382:
        /* <DEDUP_REMOVED lines=13> */
.L_x_385:
[----:B------:R-:W-:Y:S05]  /*18b00*/  BSYNC B1 ;  /* 0x0000000000017941 */ /* 0x000fea0003800000 */
.L_x_384:
        /* <DEDUP_REMOVED lines=13> */
.L_x_387:
[----:B------:R-:W-:Y:S05]  /*18be0*/  BSYNC B1 ;  /* 0x0000000000017941 */ /* 0x000fea0003800000 */
.L_x_386:
        /* <DEDUP_REMOVED lines=13> */
.L_x_389:
[----:B------:R-:W-:Y:S05]  /*18cc0*/  BSYNC B1 ;  /* 0x0000000000017941 */ /* 0x000fea0003800000 */
.L_x_388:
        /* <DEDUP_REMOVED lines=13> */
.L_x_391:
[----:B------:R-:W-:Y:S05]  /*18da0*/  BSYNC B1 ;  /* 0x0000000000017941 */ /* 0x000fea0003800000 */
.L_x_390:
        /* <DEDUP_REMOVED lines=13> */
.L_x_393:
[----:B------:R-:W-:Y:S05]  /*18e80*/  BSYNC B1 ;  /* 0x0000000000017941 */ /* 0x000fea0003800000 */
.L_x_392:
        /* <DEDUP_REMOVED lines=13> */
.L_x_395:
[----:B------:R-:W-:Y:S05]  /*18f60*/  BSYNC B1 ;  /* 0x0000000000017941 */ /* 0x000fea0003800000 */
.L_x_394:
        /* <DEDUP_REMOVED lines=13> */
.L_x_397:
[----:B------:R-:W-:Y:S05]  /*19040*/  BSYNC B1 ;  /* 0x0000000000017941 */ /* 0x000fea0003800000 */
.L_x_396:
        /* <DEDUP_REMOVED lines=13> */
.L_x_399:
[----:B------:R-:W-:Y:S05]  /*19120*/  BSYNC B1 ;  /* 0x0000000000017941 */ /* 0x000fea0003800000 */
.L_x_398:
        /* <DEDUP_REMOVED lines=13> */
.L_x_401:
[----:B------:R-:W-:Y:S05]  /*19200*/  BSYNC B1 ;  /* 0x0000000000017941 */ /* 0x000fea0003800000 */
.L_x_400:
        /* <DEDUP_REMOVED lines=13> */
.L_x_403:
[----:B------:R-:W-:Y:S05]  /*192e0*/  BSYNC B1 ;  /* 0x0000000000017941 */ /* 0x000fea0003800000 */
.L_x_402:
        /* <DEDUP_REMOVED lines=13> */
.L_x_405:
[----:B------:R-:W-:Y:S05]  /*193c0*/  BSYNC B1 ;  /* 0x0000000000017941 */ /* 0x000fea0003800000 */
.L_x_404:
        /* <DEDUP_REMOVED lines=13> */
.L_x_407:
[----:B------:R-:W-:Y:S05]  /*194a0*/  BSYNC B1 ;  /* 0x0000000000017941 */ /* 0x000fea0003800000 */
.L_x_406:
        /* <DEDUP_REMOVED lines=13> */
.L_x_409:
[----:B------:R-:W-:Y:S05]  /*19580*/  BSYNC B1 ;  /* 0x0000000000017941 */ /* 0x000fea0003800000 */
.L_x_408:
        /* <DEDUP_REMOVED lines=13> */
.L_x_411:
[----:B------:R-:W-:Y:S05]  /*19660*/  BSYNC B1 ;  /* 0x0000000000017941 */ /* 0x000fea0003800000 */
.L_x_410:
        /* <DEDUP_REMOVED lines=13> */
.L_x_413:
[----:B------:R-:W-:Y:S05]  /*19740*/  BSYNC B1 ;  /* 0x0000000000017941 */ /* 0x000fea0003800000 */
.L_x_412:
        /* <DEDUP_REMOVED lines=13> */
.L_x_415:
[----:B------:R-:W-:Y:S05]  /*19820*/  BSYNC B1 ;  /* 0x0000000000017941 */ /* 0x000fea0003800000 */
.L_x_414:
        /* <DEDUP_REMOVED lines=13> */
.L_x_417:
[----:B------:R-:W-:Y:S05]  /*19900*/  BSYNC B1 ;  /* 0x0000000000017941 */ /* 0x000fea0003800000 */
.L_x_416:
        /* <DEDUP_REMOVED lines=13> */
.L_x_419:
[----:B------:R-:W-:Y:S05]  /*199e0*/  BSYNC B1 ;  /* 0x0000000000017941 */ /* 0x000fea0003800000 */
.L_x_418:
        /* <DEDUP_REMOVED lines=13> */
.L_x_421:
[----:B------:R-:W-:Y:S05]  /*19ac0*/  BSYNC B1 ;  /* 0x0000000000017941 */ /* 0x000fea0003800000 */
.L_x_420:
        /* <DEDUP_REMOVED lines=13> */
.L_x_423:
[----:B------:R-:W-:Y:S05]  /*19ba0*/  BSYNC B1 ;  /* 0x0000000000017941 */ /* 0x000fea0003800000 */
.L_x_422:
        /* <DEDUP_REMOVED lines=13> */
.L_x_425:
[----:B------:R-:W-:Y:S05]  /*19c80*/  BSYNC B1 ;  /* 0x0000000000017941 */ /* 0x000fea0003800000 */
.L_x_424:
        /* <DEDUP_REMOVED lines=13> */
.L_x_427:
[----:B------:R-:W-:Y:S05]  /*19d60*/  BSYNC B1 ;  /* 0x0000000000017941 */ /* 0x000fea0003800000 */
.L_x_426:
        /* <DEDUP_REMOVED lines=13> */
.L_x_429:
[----:B------:R-:W-:Y:S05]  /*19e40*/  BSYNC B1 ;  /* 0x0000000000017941 */ /* 0x000fea0003800000 */
.L_x_428:
        /* <DEDUP_REMOVED lines=13> */
.L_x_431:
[----:B------:R-:W-:Y:S05]  /*19f20*/  BSYNC B1 ;  /* 0x0000000000017941 */ /* 0x000fea0003800000 */
.L_x_430:
        /* <DEDUP_REMOVED lines=13> */
.L_x_433:
[----:B------:R-:W-:Y:S05]  /*1a000*/  BSYNC B1 ;  /* 0x0000000000017941 */ /* 0x000fea0003800000 */
.L_x_432:
        /* <DEDUP_REMOVED lines=13> */
.L_x_435:
[----:B------:R-:W-:Y:S05]  /*1a0e0*/  BSYNC B1 ;  /* 0x0000000000017941 */ /* 0x000fea0003800000 */
.L_x_434:
        /* <DEDUP_REMOVED lines=13> */
.L_x_437:
[----:B------:R-:W-:Y:S05]  /*1a1c0*/  BSYNC B1 ;  /* 0x0000000000017941 */ /* 0x000fea0003800000 */
.L_x_436:
        /* <DEDUP_REMOVED lines=13> */
.L_x_439:
[----:B------:R-:W-:Y:S05]  /*1a2a0*/  BSYNC B1 ;  /* 0x0000000000017941 */ /* 0x000fea0003800000 */
.L_x_438:
        /* <DEDUP_REMOVED lines=13> */
.L_x_441:
[----:B------:R-:W-:Y:S05]  /*1a380*/  BSYNC B1 ;  /* 0x0000000000017941 */ /* 0x000fea0003800000 */
.L_x_440:
        /* <DEDUP_REMOVED lines=13> */
.L_x_443:
[----:B------:R-:W-:Y:S05]  /*1a460*/  BSYNC B1 ;  /* 0x0000000000017941 */ /* 0x000fea0003800000 */
.L_x_442:
        /* <DEDUP_REMOVED lines=13> */
.L_x_445:
[----:B------:R-:W-:Y:S05]  /*1a540*/  BSYNC B1 ;  /* 0x0000000000017941 */ /* 0x000fea0003800000 */
.L_x_444:
        /* <DEDUP_REMOVED lines=13> */
.L_x_447:
[----:B------:R-:W-:Y:S05]  /*1a620*/  BSYNC B1 ;  /* 0x0000000000017941 */ /* 0x000fea0003800000 */
.L_x_446:
        /* <DEDUP_REMOVED lines=13> */
.L_x_449:
[----:B------:R-:W-:Y:S05]  /*1a700*/  BSYNC B1 ;  /* 0x0000000000017941 */ /* 0x000fea0003800000 */
.L_x_448:
        /* <DEDUP_REMOVED lines=13> */
.L_x_451:
[----:B------:R-:W-:Y:S05]  /*1a7e0*/  BSYNC B1 ;  /* 0x0000000000017941 */ /* 0x000fea0003800000 */
.L_x_450:
        /* <DEDUP_REMOVED lines=13> */
.L_x_453:
[----:B------:R-:W-:Y:S05]  /*1a8c0*/  BSYNC B1 ;  /* 0x0000000000017941 */ /* 0x000fea0003800000 */
.L_x_452:
        /* <DEDUP_REMOVED lines=13> */
.L_x_455:
[----:B------:R-:W-:Y:S05]  /*1a9a0*/  BSYNC B1 ;  /* 0x0000000000017941 */ /* 0x000fea0003800000 */
.L_x_454:
        /* <DEDUP_REMOVED lines=13> */
.L_x_457:
[----:B------:R-:W-:Y:S05]  /*1aa80*/  BSYNC B1 ;  /* 0x0000000000017941 */ /* 0x000fea0003800000 */
.L_x_456:
        /* <DEDUP_REMOVED lines=13> */
.L_x_459:
[----:B------:R-:W-:Y:S05]  /*1ab60*/  BSYNC B1 ;  /* 0x0000000000017941 */ /* 0x000fea0003800000 */
.L_x_458:
        /* <DEDUP_REMOVED lines=13> */
.L_x_461:
[----:B------:R-:W-:Y:S05]  /*1ac40*/  BSYNC B1 ;  /* 0x0000000000017941 */ /* 0x000fea0003800000 */
.L_x_460:
        /* <DEDUP_REMOVED lines=13> */
.L_x_463:
[----:B------:R-:W-:Y:S05]  /*1ad20*/  BSYNC B1 ;  /* 0x0000000000017941 */ /* 0x000fea0003800000 */
.L_x_462:
        /* <DEDUP_REMOVED lines=13> */
.L_x_465:
[----:B------:R-:W-:Y:S05]  /*1ae00*/  BSYNC B1 ;  /* 0x0000000000017941 */ /* 0x000fea0003800000 */
.L_x_464:
        /* <DEDUP_REMOVED lines=13> */
.L_x_467:
[----:B------:R-:W-:Y:S05]  /*1aee0*/  BSYNC B1 ;  /* 0x0000000000017941 */ /* 0x000fea0003800000 */
.L_x_466:
        /* <DEDUP_REMOVED lines=13> */
.L_x_469:
[----:B------:R-:W-:Y:S05]  /*1afc0*/  BSYNC B1 ;  /* 0x0000000000017941 */ /* 0x000fea0003800000 */
.L_x_468:
        /* <DEDUP_REMOVED lines=13> */
.L_x_471:
[----:B------:R-:W-:Y:S05]  /*1b0a0*/  BSYNC B1 ;  /* 0x0000000000017941 */ /* 0x000fea0003800000 */
.L_x_470:
        /* <DEDUP_REMOVED lines=13> */
.L_x_473:
[----:B------:R-:W-:Y:S05]  /*1b180*/  BSYNC B1 ;  /* 0x0000000000017941 */ /* 0x000fea0003800000 */
.L_x_472:
        /* <DEDUP_REMOVED lines=13> */
.L_x_475:
[----:B------:R-:W-:Y:S05]  /*1b260*/  BSYNC B1 ;  /* 0x0000000000017941 */ /* 0x000fea0003800000 */
.L_x_474:
        /* <DEDUP_REMOVED lines=13> */
.L_x_477:
[----:B------:R-:W-:Y:S05]  /*1b340*/  BSYNC B1 ;  /* 0x0000000000017941 */ /* 0x000fea0003800000 */
.L_x_476:
        /* <DEDUP_REMOVED lines=13> */
.L_x_479:
[----:B------:R-:W-:Y:S05]  /*1b420*/  BSYNC B1 ;  /* 0x0000000000017941 */ /* 0x000fea0003800000 */
.L_x_478:
        /* <DEDUP_REMOVED lines=13> */
.L_x_481:
[----:B------:R-:W-:Y:S05]  /*1b500*/  BSYNC B1 ;  /* 0x0000000000017941 */ /* 0x000fea0003800000 */
.L_x_480:
        /* <DEDUP_REMOVED lines=13> */
.L_x_483:
[----:B------:R-:W-:Y:S05]  /*1b5e0*/  BSYNC B1 ;  /* 0x0000000000017941 */ /* 0x000fea0003800000 */
.L_x_482:
        /* <DEDUP_REMOVED lines=13> */
.L_x_485:
[----:B------:R-:W-:Y:S05]  /*1b6c0*/  BSYNC B1 ;  /* 0x0000000000017941 */ /* 0x000fea0003800000 */
.L_x_484:
        /* <DEDUP_REMOVED lines=13> */
.L_x_487:
[----:B------:R-:W-:Y:S05]  /*1b7a0*/  BSYNC B1 ;  /* 0x0000000000017941 */ /* 0x000fea0003800000 */
.L_x_486:
        /* <DEDUP_REMOVED lines=13> */
.L_x_489:
[----:B------:R-:W-:Y:S05]  /*1b880*/  BSYNC B1 ;  /* 0x0000000000017941 */ /* 0x000fea0003800000 */
.L_x_488:
        /* <DEDUP_REMOVED lines=13> */
.L_x_491:
[----:B------:R-:W-:Y:S05]  /*1b960*/  BSYNC B1 ;  /* 0x0000000000017941 */ /* 0x000fea0003800000 */
.L_x_490:
        /* <DEDUP_REMOVED lines=13> */
.L_x_493:
[----:B------:R-:W-:Y:S05]  /*1ba40*/  BSYNC B1 ;  /* 0x0000000000017941 */ /* 0x000fea0003800000 */
.L_x_492:
        /* <DEDUP_REMOVED lines=13> */
.L_x_495:
[----:B------:R-:W-:Y:S05]  /*1bb20*/  BSYNC B1 ;  /* 0x0000000000017941 */ /* 0x000fea0003800000 */
.L_x_494:
        /* <DEDUP_REMOVED lines=13> */
.L_x_497:
[----:B------:R-:W-:Y:S05]  /*1bc00*/  BSYNC B1 ;  /* 0x0000000000017941 */ /* 0x000fea0003800000 */
.L_x_496:
        /* <DEDUP_REMOVED lines=13> */
.L_x_499:
[----:B------:R-:W-:Y:S05]  /*1bce0*/  BSYNC B1 ;  /* 0x0000000000017941 */ /* 0x000fea0003800000 */
.L_x_498:
        /* <DEDUP_REMOVED lines=13> */
.L_x_501:
[----:B------:R-:W-:Y:S05]  /*1bdc0*/  BSYNC B1 ;  /* 0x0000000000017941 */ /* 0x000fea0003800000 */
.L_x_500:
        /* <DEDUP_REMOVED lines=13> */
.L_x_503:
[----:B------:R-:W-:Y:S05]  /*1bea0*/  BSYNC B1 ;  /* 0x0000000000017941 */ /* 0x000fea0003800000 */
.L_x_502:
        /* <DEDUP_REMOVED lines=13> */
.L_x_505:
[----:B------:R-:W-:Y:S05]  /*1bf80*/  BSYNC B1 ;  /* 0x0000000000017941 */ /* 0x000fea0003800000 */
.L_x_504:
        /* <DEDUP_REMOVED lines=13> */
.L_x_507:
[----:B------:R-:W-:Y:S05]  /*1c060*/  BSYNC B1 ;  /* 0x0000000000017941 */ /* 0x000fea0003800000 */
.L_x_506:
        /* <DEDUP_REMOVED lines=13> */
.L_x_509:
[----:B------:R-:W-:Y:S05]  /*1c140*/  BSYNC B1 ;  /* 0x0000000000017941 */ /* 0x000fea0003800000 */
.L_x_508:
        /* <DEDUP_REMOVED lines=13> */
.L_x_511:
[----:B------:R-:W-:Y:S05]  /*1c220*/  BSYNC B1 ;  /* 0x0000000000017941 */ /* 0x000fea0003800000 */
.L_x_510:
        /* <DEDUP_REMOVED lines=13> */
.L_x_513:
[----:B------:R-:W-:Y:S05]  /*1c300*/  BSYNC B1 ;  /* 0x0000000000017941 */ /* 0x000fea0003800000 */
.L_x_512:
        /* <DEDUP_REMOVED lines=13> */
.L_x_515:
[----:B------:R-:W-:Y:S05]  /*1c3e0*/  BSYNC B1 ;  /* 0x0000000000017941 */ /* 0x000fea0003800000 */
.L_x_514:
        /* <DEDUP_REMOVED lines=13> */
.L_x_517:
[----:B------:R-:W-:Y:S05]  /*1c4c0*/  BSYNC B1 ;  /* 0x0000000000017941 */ /* 0x000fea0003800000 */
.L_x_516:
        /* <DEDUP_REMOVED lines=13> */
.L_x_519:
[----:B------:R-:W-:Y:S05]  /*1c5a0*/  BSYNC B1 ;  /* 0x0000000000017941 */ /* 0x000fea0003800000 */
.L_x_518:
        /* <DEDUP_REMOVED lines=13> */
.L_x_521:
[----:B------:R-:W-:Y:S05]  /*1c680*/  BSYNC B1 ;  /* 0x0000000000017941 */ /* 0x000fea0003800000 */
.L_x_520:
        /* <DEDUP_REMOVED lines=13> */
.L_x_523:
[----:B------:R-:W-:Y:S05]  /*1c760*/  BSYNC B1 ;  /* 0x0000000000017941 */ /* 0x000fea0003800000 */
.L_x_522:
        /* <DEDUP_REMOVED lines=13> */
.L_x_525:
[----:B------:R-:W-:Y:S05]  /*1c840*/  BSYNC B1 ;  /* 0x0000000000017941 */ /* 0x000fea0003800000 */
.L_x_524:
        /* <DEDUP_REMOVED lines=13> */
.L_x_527:
[----:B------:R-:W-:Y:S05]  /*1c920*/  BSYNC B1 ;  /* 0x0000000000017941 */ /* 0x000fea0003800000 */
.L_x_526:
        /* <DEDUP_REMOVED lines=13> */
.L_x_529:
[----:B------:R-:W-:Y:S05]  /*1ca00*/  BSYNC B1 ;  /* 0x0000000000017941 */ /* 0x000fea0003800000 */
.L_x_528:
        /* <DEDUP_REMOVED lines=13> */
.L_x_531:
[----:B------:R-:W-:Y:S05]  /*1cae0*/  BSYNC B1 ;  /* 0x0000000000017941 */ /* 0x000fea0003800000 */
.L_x_530:
        /* <DEDUP_REMOVED lines=13> */
.L_x_533:
[----:B------:R-:W-:Y:S05]  /*1cbc0*/  BSYNC B1 ;  /* 0x0000000000017941 */ /* 0x000fea0003800000 */
.L_x_532:
        /* <DEDUP_REMOVED lines=13> */
.L_x_535:
[----:B------:R-:W-:Y:S05]  /*1cca0*/  BSYNC B1 ;  /* 0x0000000000017941 */ /* 0x000fea0003800000 */
.L_x_534:
        /* <DEDUP_REMOVED lines=13> */
.L_x_537:
[----:B------:R-:W-:Y:S05]  /*1cd80*/  BSYNC B1 ;  /* 0x0000000000017941 */ /* 0x000fea0003800000 */
.L_x_536:
        /* <DEDUP_REMOVED lines=13> */
.L_x_539:
[----:B------:R-:W-:Y:S05]  /*1ce60*/  BSYNC B1 ;  /* 0x0000000000017941 */ /* 0x000fea0003800000 */
.L_x_538:
        /* <DEDUP_REMOVED lines=13> */
.L_x_541:
[----:B------:R-:W-:Y:S05]  /*1cf40*/  BSYNC B1 ;  /* 0x0000000000017941 */ /* 0x000fea0003800000 */
.L_x_540:
[----:B0---4-:R-:W4:Y:S01]  /*1cf50*/  LDL.LU R3, [R1+0x46c] ;  /* 0x00046c0001037983 */ /* 0x011f220000300800 */
[----:B-----5:R-:W-:Y:S01]  /*1cf60*/  LOP3.LUT R6, R6, 0xff, RZ, 0xc0, !PT ;  /* 0x000000ff06067812 */ /* 0x020fe200078ec0ff */
[----:B------:R-:W-:Y:S01]  /*1cf70*/  BSSY B1, `(.L_x_542) ;  /* 0x000000b000017945 */ /* 0x000fe20003800000 */
[----:B------:R-:W-:Y:S02]  /*1cf80*/  ISETP.LT.OR P2, PT, R0, 0xf9, !P1 ;  /* 0x000000f90000780c */ /* 0x000fe40004f41670 */
[----:B------:R-:W-:Y:S02]  /*1cf90*/  F2FP.F16.E4M3.UNPACK_B R6, R6 ;  /* 0x00000006ff06723e */ /* 0x000fe400020006ff */
[----:B------:R-:W-:-:S03]  /*1cfa0*/  PRMT R2, RZ, 0x7610, R2 ;  /* 0x00007610ff027816 */ /* 0x000fc60000000002 */
[----:B------:R-:W-:-:S05]  /*1cfb0*/  HADD2.F32 R6, -RZ, R6.H0_H0 ;  /* 0x20000006ff067230 */ /* 0x000fca0000004100 */
[----:B------:R-:W-:-:S04]  /*1cfc0*/  FMUL R6, R6, UR21 ;  /* 0x0000001506067c20 */ /* 0x000fc80008400000 */
[----:B----4-:R-:W-:-:S05]  /*1cfd0*/  FFMA R6, R3, UR20, R6 ;  /* 0x0000001403067c23 */ /* 0x010fca0008000006 */
[----:B------:R-:W-:-:S05]  /*1cfe0*/  F2FP.SATFINITE.E4M3.F32.PACK_AB_MERGE_C R3, RZ, R6, RZ ;  /* 0x00000006ff03723e */ /* 0x000fca00048070ff */
[----:B------:R0:W-:Y:S01]  /*1cff0*/  @!P0 STG.E.U8 desc[UR18][R28.64+0xf9], R3 ;  /* 0x0000f9031c008986 */ /* 0x0001e2000c101112 */
[----:B------:R-:W-:Y:S05]  /*1d000*/  @P2 BRA `(.L_x_543) ;  /* 0x0000000000042947 */ /* 0x000fea0003800000 */
[----:B------:R4:W5:Y:S02]  /*1d010*/  LDG.E.U8 R2, desc[UR18][R4.64+0xf8] ;  /* 0x0000f81204027981 */ /* 0x000964000c1e1100 */
.L_x_543:
[----:B------:R-:W-:Y:S05]  /*1d020*/  BSYNC B1 ;  /* 0x0000000000017941 */ /* 0x000fea0003800000 */
.L_x_542:
        /* <DEDUP_REMOVED lines=13> */
.L_x_545:
[----:B------:R-:W-:Y:S05]  /*1d100*/  BSYNC B1 ;  /* 0x0000000000017941 */ /* 0x000fea0003800000 */
.L_x_544:
[----:B------:R-:W-:Y:S05]  /*1d110*/  @P1 BRA `(.L_x_546) ;  /* 0x0000004800ac1947 */ /* 0x000fea0003800000 */
[----:B------:R-:W2:Y:S01]  /*1d120*/  LDL.LU R2, [R1+0x474] ;  /* 0x0004740001027983 */ /* 0x000ea20000300800 */
[----:B-----5:R-:W-:-:S04]  /*1d130*/  LOP3.LUT R0, R0, 0xff, RZ, 0xc0, !PT ;  /* 0x000000ff00007812 */ /* 0x020fc800078ec0ff */
[----:B------:R-:W-:-:S05]  /*1d140*/  F2FP.F16.E4M3.UNPACK_B R0, R0 ;  /* 0x00000000ff00723e */ /* 0x000fca00020006ff */
[----:B------:R-:W-:-:S05]  /*1d150*/  HADD2.F32 R0, -RZ, R0.H0_H0 ;  /* 0x20000000ff007230 */ /* 0x000fca0000004100 */
[----:B------:R-:W-:-:S04]  /*1d160*/  FMUL R0, R0, UR21 ;  /* 0x0000001500007c20 */ /* 0x000fc80008400000 */
[----:B--2---:R-:W-:-:S05]  /*1d170*/  FFMA R0, R2, UR20, R0 ;  /* 0x0000001402007c23 */ /* 0x004fca0008000000 */
[----:B0-----:R-:W-:-:S05]  /*1d180*/  F2FP.SATFINITE.E4M3.F32.PACK_AB_MERGE_C R3, RZ, R0, RZ ;  /* 0x00000000ff03723e */ /* 0x001fca00048070ff */
[----:B------:R0:W-:Y:S01]  /*1d190*/  STG.E.U8 desc[UR18][R26.64+0xf9], R3 ;  /* 0x0000f9031a007986 */ /* 0x0001e2000c101112 */
[----:B------:R-:W-:Y:S05]  /*1d1a0*/  BRA `(.L_x_546) ;  /* 0x0000004800887947 */ /* 0x000fea0003800000 */
.L_x_33:
[----:B------:R-:W-:Y:S01]  /*1d1b0*/  ISETP.GE.AND P3, PT, R34, 0x1, PT ;  /* 0x000000012200780c */ /* 0x000fe20003f66270 */
[----:B------:R-:W-:Y:S01]  /*1d1c0*/  FMUL R4, R4, UR20 ;  /* 0x0000001404047c20 */ /* 0x000fe20008400000 */
[----:B------:R-:W4:Y:S02]  /*1d1d0*/  LDL.LU R33, [R1+0x200] ;  /* 0x0002000001217983 */ /* 0x000f240000300800 */
[----:B------:R-:W-:Y:S02]  /*1d1e0*/  ISETP.LT.OR P0, PT, R0, 0x1, !P3 ;  /* 0x000000010000780c */ /* 0x000fe40005f01670 */
[----:B------:R-:W-:Y:S01]  /*1d1f0*/  F2FP.SATFINITE.E4M3.F32.PACK_AB_MERGE_C R4, RZ, R4, RZ ;  /* 0x00000004ff04723e */ /* 0x000fe200048070ff */
[----:B------:R-:W-:Y:S01]  /*1d200*/  FMUL R5, R5, UR20 ;  /* 0x0000001405057c20 */ /* 0x000fe20008400000 */
[----:B------:R-:W-:Y:S01]  /*1d210*/  ISETP.GE.AND P2, PT, R34, 0x9, PT ;  /* 0x000000092200780c */ /* 0x000fe20003f46270 */
[----:B------:R-:W-:Y:S01]  /*1d220*/  FMUL R6, R6, UR20 ;  /* 0x0000001406067c20 */ /* 0x000fe20008400000 */
[----:B------:R-:W-:Y:S01]  /*1d230*/  FMUL R7, R7, UR20 ;  /* 0x0000001407077c20 */ /* 0x000fe20008400000 */
[----:B------:R-:W-:Y:S01]  /*1d240*/  ISETP.LT.OR P1, PT, R0, 0x9, !P3 ;  /* 0x000000090000780c */ /* 0x000fe20005f21670 */
[----:B------:R-:W-:Y:S01]  /*1d250*/  FMUL R8, R8, UR20 ;  /* 0x0000001408087c20 */ /* 0x000fe20008400000 */
[----:B------:R-:W-:Y:S01]  /*1d260*/  FMUL R9, R9, UR20 ;  /* 0x0000001409097c20 */ /* 0x000fe20008400000 */
[----:B------:R-:W-:Y:S01]  /*1d270*/  FMUL R10, R10, UR20 ;  /* 0x000000140a0a7c20 */ /* 0x000fe20008400000 */
[----:B------:R-:W-:Y:S01]  /*1d280*/  FMUL R11, R11, UR20 ;  /* 0x000000140b0b7c20 */ /* 0x000fe20008400000 */
[----:B------:R-:W-:Y:S01]  /*1d290*/  FMUL R12, R12, UR20 ;  /* 0x000000140c0c7c20 */ /* 0x000fe20008400000 */
[----:B------:R-:W-:Y:S01]  /*1d2a0*/  @!P0 STG.E.U8 desc[UR18][R2.64], R4 ;  /* 0x0000000402008986 */ /* 0x000fe2000c101112 */
[----:B------:R-:W-:-:S02]  /*1d2b0*/  ISETP.LT.OR P0, PT, R0, 0x2, !P3 ;  /* 0x000000020000780c */ /* 0x000fc40005f01670 */
[----:B------:R-:W-:Y:S01]  /*1d2c0*/  F2FP.SATFINITE.E4M3.F32.PACK_AB_MERGE_C R5, RZ, R5, RZ ;  /* 0x00000005ff05723e */ /* 0x000fe200048070ff */
[----:B------:R-:W-:Y:S01]  /*1d2d0*/  FMUL R13, R13, UR20 ;  /* 0x000000140d0d7c20 */ /* 0x000fe20008400000 */
[----:B------:R-:W-:Y:S01]  /*1d2e0*/  F2FP.SATFINITE.E4M3.F32.PACK_AB_MERGE_C R6, RZ, R6, RZ ;  /* 0x00000006ff06723e */ /* 0x000fe200048070ff */
[----:B------:R-:W-:Y:S01]  /*1d2f0*/  FMUL R14, R14, UR20 ;  /* 0x000000140e0e7c20 */ /* 0x000fe20008400000 */
[----:B------:R-:W-:Y:S01]  /*1d300*/  FMUL R15, R15, UR20 ;  /* 0x000000140f0f7c20 */ /* 0x000fe20008400000 */
[----:B------:R-:W5:Y:S06]  /*1d310*/  LDL.LU R30, [R1+0x204] ;  /* 0x00020400011e7983 */ /* 0x000f6c0000300800 */
[----:B------:R0:W-:Y:S01]  /*1d320*/  @!P0 STG.E.U8 desc[UR18][R2.64+0x1], R5 ;  /* 0x0000010502008986 */ /* 0x0001e2000c101112 */
[----:B------:R-:W-:-:S02]  /*1d330*/  ISETP.LT.OR P0, PT, R0, 0x1, !P2 ;  /* 0x000000010000780c */ /* 0x000fc40005701670 */
[----:B------:R-:W-:Y:S01]  /*1d340*/  F2FP.SATFINITE.E4M3.F32.PACK_AB_MERGE_C R7, RZ, R7, RZ ;  /* 0x00000007ff07723e */ /* 0x000fe200048070ff */
[----:B------:R-:W-:Y:S01]  /*1d350*/  FMUL R16, R16, UR20 ;  /* 0x0000001410107c20 */ /* 0x000fe20008400000 */
[----:B------:R-:W-:Y:S01]  /*1d360*/  F2FP.SATFINITE.E4M3.F32.PACK_AB_MERGE_C R8, RZ, R8, RZ ;  /* 0x00000008ff08723e */ /* 0x000fe200048070ff */
[----:B------:R-:W-:Y:S01]  /*1d370*/  FMUL R17, R17, UR20 ;  /* 0x0000001411117c20 */ /* 0x000fe20008400000 */
[----:B------:R-:W-:Y:S01]  /*1d380*/  F2FP.SATFINITE.E4M3.F32.PACK_AB_MERGE_C R9, RZ, R9, RZ ;  /* 0x00000009ff09723e */ /* 0x000fe200048070ff */
[----:B------:R-:W-:Y:S01]  /*1d390*/  FMUL R18, R18, UR20 ;  /* 0x0000001412127c20 */ /* 0x000fe20008400000 */
[----:B------:R-:W-:Y:S01]  /*1d3a0*/  ISETP.LT.OR P5, PT, R0, 0xa, !P2 ;  /* 0x0000000a0000780c */ /* 0x000fe200057a1670 */
[----:B------:R-:W-:Y:S01]  /*1d3b0*/  FMUL R19, R19, UR20 ;  /* 0x0000001413137c20 */ /* 0x000fe20008400000 */
[----:B------:R-:W-:Y:S01]  /*1d3c0*/  F2FP.SATFINITE.E4M3.F32.PACK_AB_MERGE_C R10, RZ, R10, RZ ;  /* 0x0000000aff0a723e */ /* 0x000fe200048070ff */
[----:B------:R-:W-:Y:S01]  /*1d3d0*/  FMUL R20, R20, UR20 ;  /* 0x0000001414147c20 */ /* 0x000fe20008400000 */
[----:B------:R-:W-:Y:S01]  /*1d3e0*/  F2FP.SATFINITE.E4M3.F32.PACK_AB_MERGE_C R11, RZ, R11, RZ ;  /* 0x0000000bff0b723e */ /* 0x000fe200048070ff */
[----:B------:R-:W-:Y:S01]  /*1d3f0*/  @!P0 STG.E.U8 desc[UR18][R24.64], R6 ;  /* 0x0000000618008986 */ /* 0x000fe2000c101112 */
[----:B------:R-:W-:-:S02]  /*1d400*/  ISETP.LT.OR P0, PT, R0, 0x2, !P2 ;  /* 0x000000020000780c */ /* 0x000fc40005701670 */
[----:B------:R-:W-:Y:S01]  /*1d410*/  F2FP.SATFINITE.E4M3.F32.PACK_AB_MERGE_C R12, RZ, R12, RZ ;  /* 0x0000000cff0c723e */ /* 0x000fe200048070ff */
[----:B------:R-:W-:Y:S01]  /*1d420*/  FMUL R21, R21, UR20 ;  /* 0x0000001415157c20 */ /* 0x000fe20008400000 */
        /* <DEDUP_REMOVED lines=8> */
[----:B------:R-:W-:Y:S01]  /*1d4b0*/  FMUL R154, R154, UR20 ;  /* 0x000000149a9a7c20 */ /* 0x000fe20008400000 */
[----:B------:R1:W-:Y:S01]  /*1d4c0*/  @!P0 STG.E.U8 desc[UR18][R24.64+0x1], R7 ;  /* 0x0000010718008986 */ /* 0x0003e2000c101112 */
[----:B------:R-:W-:-:S03]  /*1d4d0*/  ISETP.LT.OR P0, PT, R0, 0xa, !P3 ;  /* 0x0000000a0000780c */ /* 0x000fc60005f01670 */
[----:B------:R-:W-:Y:S01]  /*1d4e0*/  @!P1 STG.E.U8 desc[UR18][R2.64+0x8], R8 ;  /* 0x0000080802009986 */ /* 0x000fe2000c101112 */
[----:B------:R-:W-:Y:S01]  /*1d4f0*/  ISETP.LT.OR P1, PT, R0, 0x9, !P2 ;  /* 0x000000090000780c */ /* 0x000fe20005721670 */
[----:B------:R-:W-:Y:S01]  /*1d500*/  FMUL R155, R155, UR20 ;  /* 0x000000149b9b7c20 */ /* 0x000fe20008400000 */
[----:B------:R-:W-:Y:S01]  /*1d510*/  FMUL R156, R156, UR20 ;  /* 0x000000149c9c7c20 */ /* 0x000fe20008400000 */
[----:B------:R-:W-:Y:S01]  /*1d520*/  FMUL R157, R157, UR20 ;  /* 0x000000149d9d7c20 */ /* 0x000fe20008400000 */
[----:B------:R-:W-:Y:S01]  /*1d530*/  FMUL R158, R158, UR20 ;  /* 0x000000149e9e7c20 */ /* 0x000fe20008400000 */
[----:B------:R-:W-:Y:S01]  /*1d540*/  FMUL R159, R159, UR20 ;  /* 0x000000149f9f7c20 */ /* 0x000fe20008400000 */
[----:B------:R-:W-:Y:S01]  /*1d550*/  FMUL R160, R160, UR20 ;  /* 0x00000014a0a07c20 */ /* 0x000fe20008400000 */
[----:B------:R-:W-:Y:S01]  /*1d560*/  FMUL R161, R161, UR20 ;  /* 0x00000014a1a17c20 */ /* 0x000fe20008400000 */
[----:B------:R-:W-:Y:S01]  /*1d570*/  FMUL R162, R162, UR20 ;  /* 0x00000014a2a27c20 */ /* 0x000fe20008400000 */
[----:B------:R-:W-:Y:S01]  /*1d580*/  @!P0 STG.E.U8 desc[UR18][R2.64+0x9], R9 ;  /* 0x0000090902008986 */ /* 0x000fe2000c101112 */
[----:B------:R-:W-:-:S03]  /*1d590*/  ISETP.LT.OR P0, PT, R0, 0x11, !P3 ;  /* 0x000000110000780c */ /* 0x000fc60005f01670 */
[----:B------:R-:W-:Y:S01]  /*1d5a0*/  @!P1 STG.E.U8 desc[UR18][R24.64+0x8], R10 ;  /* 0x0000080a18009986 */ /* 0x000fe2000c101112 */
[----:B------:R-:W-:-:S03]  /*1d5b0*/  ISETP.LT.OR P1, PT, R0, 0x12, !P3 ;  /* 0x000000120000780c */ /* 0x000fc60005f21670 */
[----:B------:R-:W-:Y:S01]  /*1d5c0*/  @!P5 STG.E.U8 desc[UR18][R24.64+0x9], R11 ;  /* 0x0000090b1800d986 */ /* 0x000fe2000c101112 */
[----:B------:R-:W-:Y:S01]  /*1d5d0*/  ISETP.LT.OR P5, PT, R0, 0x11, !P2 ;  /* 0x000000110000780c */ /* 0x000fe200057a1670 */
        /* <DEDUP_REMOVED lines=15> */
[----:B------:R-:W-:Y:S02]  /*1d6d0*/  ISETP.LT.OR P0, PT, R0, 0x19, !P2 ;  /* 0x000000190000780c */ /* 0x000fe40005701670 */
[----:B------:R-:W-:Y:S01]  /*1d6e0*/  F2FP.SATFINITE.E4M3.F32.PACK_AB_MERGE_C R16, RZ, R16, RZ ;  /* 0x00000010ff10723e */ /* 0x000fe200048070ff */
[----:B------:R-:W-:Y:S01]  /*1d6f0*/  FMUL R171, R171, UR20 ;  /* 0x00000014abab7c20 */ /* 0x000fe20008400000 */
[----:B------:R-:W-:Y:S01]  /*1d700*/  F2FP.SATFINITE.E4M3.F32.PACK_AB_MERGE_C R17, RZ, R17, RZ ;  /* 0x00000011ff11723e */ /* 0x000fe200048070ff */
[----:B------:R-:W-:Y:S01]  /*1d710*/  FMUL R172, R172, UR20 ;  /* 0x00000014acac7c20 */ /* 0x000fe20008400000 */
[----:B------:R-:W-:Y:S01]  /*1d720*/  F2FP.SATFINITE.E4M3.F32.PACK_AB_MERGE_C R18, RZ, R18, RZ ;  /* 0x00000012ff12723e */ /* 0x000fe200048070ff */
[----:B------:R-:W-:Y:S01]  /*1d730*/  @!P1 STG.E.U8 desc[UR18][R2.64+0x18], R16 ;  /* 0x0000181002009986 */ /* 0x000fe2000c101112 */
[----:B------:R-:W-:-:S03]  /*1d740*/  ISETP.LT.OR P1, PT, R0, 0x1a, !P2 ;  /* 0x0000001a0000780c */ /* 0x000fc60005721670 */
[----:B------:R-:W-:Y:S01]  /*1d750*/  @!P5 STG.E.U8 desc[UR18][R2.64+0x19], R17 ;  /* 0x000019110200d986 */ /* 0x000fe2000c101112 */
[----:B------:R-:W-:-:S03]  /*1d760*/  ISETP.LT.OR P5, PT, R0, 0x21, !P3 ;  /* 0x000000210000780c */ /* 0x000fc60005fa1670 */
        /* <DEDUP_REMOVED lines=105> */
[----:B0-----:R-:W-:Y:S01]  /*1de00*/  F2FP.SATFINITE.E4M3.F32.PACK_AB_MERGE_C R5, RZ, R176, RZ ;  /* 0x000000b0ff05723e */ /* 0x001fe200048070ff */
[----:B------:R-:W-:Y:S01]  /*1de10*/  @!P1 STG.E.U8 desc[UR18][R2.64+0x51], R173 ;  /* 0x000051ad02009986 */ /* 0x000fe2000c101112 */
[----:B------:R-:W-:-:S03]  /*1de20*/  ISETP.LT.OR P1, PT, R0, 0x5a, !P3 ;  /* 0x0000005a0000780c */ /* 0x000fc60005f21670 */
[----:B------:R-:W-:Y:S01]  /*1de30*/  @!P5 STG.E.U8 desc[UR18][R24.64+0x50], R174 ;  /* 0x000050ae1800d986 */ /* 0x000fe2000c101112 */
[----:B------:R-:W-:-:S03]  /*1de40*/  ISETP.LT.OR P5, PT, R0, 0x59, !P2 ;  /* 0x000000590000780c */ /* 0x000fc600057a1670 */
[----:B------:R-:W-:Y:S01]  /*1de50*/  @!P6 STG.E.U8 desc[UR18][R24.64+0x51], R175 ;  /* 0x000051af1800e986 */ /* 0x000fe2000c101112 */
[----:B------:R-:W-:-:S03]  /*1de60*/  ISETP.LT.OR P6, PT, R0, 0x5a, !P2 ;  /* 0x0000005a0000780c */ /* 0x000fc600057c1670 */
[----:B------:R0:W-:Y:S01]  /*1de70*/  @!P0 STG.E.U8 desc[UR18][R2.64+0x58], R5 ;  /* 0x0000580502008986 */ /* 0x0001e2000c101112 */
[----:B------:R-:W-:Y:S02]  /*1de80*/  ISETP.LT.OR P0, PT, R0, 0x61, !P3 ;  /* 0x000000610000780c */ /* 0x000fe40005f01670 */
[----:B------:R-:W-:Y:S01]  /*1de90*/  F2FP.SATFINITE.E4M3.F32.PACK_AB_MERGE_C R177, RZ, R177, RZ ;  /* 0x000000b1ffb1723e */ /* 0x000fe200048070ff */
[----:B------:R-:W-:Y:S01]  /*1dea0*/  FMUL R195, R195, UR20 ;  /* 0x00000014c3c37c20 */ /* 0x000fe20008400000 */
[----:B-1----:R-:W-:Y:S01]  /*1deb0*/  F2FP.SATFINITE.E4M3.F32.PACK_AB_MERGE_C R7, RZ, R178, RZ ;  /* 0x000000b2ff07723e */ /* 0x002fe200048070ff */
[----:B------:R-:W-:Y:S01]  /*1dec0*/  FMUL R196, R196, UR20 ;  /* 0x00000014c4c47c20 */ /* 0x000fe20008400000 */
[----:B------:R-:W-:Y:S01]  /*1ded0*/  F2FP.SATFINITE.E4M3.F32.PACK_AB_MERGE_C R179, RZ, R179, RZ ;  /* 0x000000b3ffb3723e */ /* 0x000fe200048070ff */
[----:B------:R-:W-:Y:S01]  /*1dee0*/  @!P1 STG.E.U8 desc[UR18][R2.64+0x59], R177 ;  /* 0x000059b102009986 */ /* 0x000fe2000c101112 */
[----:B0-----:R-:W-:-:S03]  /*1def0*/  F2FP.SATFINITE.E4M3.F32.PACK_AB_MERGE_C R5, RZ, R180, RZ ;  /* 0x000000b4ff05723e */ /* 0x001fc600048070ff */
[----:B------:R0:W-:Y:S01]  /*1df00*/  @!P5 STG.E.U8 desc[UR18][R24.64+0x58], R7 ;  /* 0x000058071800d986 */ /* 0x0001e2000c101112 */
[C---:B------:R-:W-:Y:S02]  /*1df10*/  ISETP.LT.OR P1, PT, R0.reuse, 0x62, !P3 ;  /* 0x000000620000780c */ /* 0x040fe40005f21670 */
[C---:B------:R-:W-:Y:S01]  /*1df20*/  ISETP.LT.OR P5, PT, R0.reuse, 0x61, !P2 ;  /* 0x000000610000780c */ /* 0x040fe200057a1670 */
[----:B------:R-:W-:Y:S01]  /*1df30*/  @!P6 STG.E.U8 desc[UR18][R24.64+0x59], R179 ;  /* 0x000059b31800e986 */ /* 0x000fe2000c101112 */
[----:B------:R-:W-:-:S03]  /*1df40*/  ISETP.LT.OR P6, PT, R0, 0x62, !P2 ;  /* 0x000000620000780c */ /* 0x000fc600057c1670 */
[----:B------:R1:W-:Y:S01]  /*1df50*/  @!P0 STG.E.U8 desc[UR18][R2.64+0x60], R5 ;  /* 0x0000600502008986 */ /* 0x0003e2000c101112 */
[----:B------:R-:W-:Y:S02]  /*1df60*/  ISETP.LT.OR P0, PT, R0, 0x69, !P3 ;  /* 0x000000690000780c */ /* 0x000fe40005f01670 */
[----:B------:R-:W-:Y:S01]  /*1df70*/  F2FP.SATFINITE.E4M3.F32.PACK_AB_MERGE_C R181, RZ, R181, RZ ;  /* 0x000000b5ffb5723e */ /* 0x000fe200048070ff */
[----:B------:R-:W-:Y:S01]  /*1df80*/  FMUL R197, R197, UR20 ;  /* 0x00000014c5c57c20 */ /* 0x000fe20008400000 */
[----:B0-----:R-:W-:Y:S01]  /*1df90*/  F2FP.SATFINITE.E4M3.F32.PACK_AB_MERGE_C R7, RZ, R182, RZ ;  /* 0x000000b6ff07723e */ /* 0x001fe200048070ff */
[----:B------:R-:W-:Y:S01]  /*1dfa0*/  FMUL R198, R198, UR20 ;  /* 0x00000014c6c67c20 */ /* 0x000fe20008400000 */
[----:B------:R-:W-:Y:S01]  /*1dfb0*/  F2FP.SATFINITE.E4M3.F32.PACK_AB_MERGE_C R183, RZ, R183, RZ ;  /* 0x000000b7ffb7723e */ /* 0x000fe200048070ff */
[----:B------:R-:W-:Y:S01]  /*1dfc0*/  @!P1 STG.E.U8 desc[UR18][R2.64+0x61], R181 ;  /* 0x000061b502009986 */ /* 0x000fe2000c101112 */
[----:B-1----:R-:W-:-:S03]  /*1dfd0*/  F2FP.SATFINITE.E4M3.F32.PACK_AB_MERGE_C R5, RZ, R184, RZ ;  /* 0x000000b8ff05723e */ /* 0x002fc600048070ff */
        /* <DEDUP_REMOVED lines=90> */
[----:B------:R-:W-:Y:S01]  /*1e580*/  ISETP.LT.OR P0, PT, R0, 0xa1, !P3 ;  /* 0x000000a10000780c */ /* 0x000fe20005f01670 */
[----:B------:R-:W-:Y:S01]  /*1e590*/  FMUL R211, R211, UR20 ;  /* 0x00000014d3d37c20 */ /* 0x000fe20008400000 */
[----:B------:R-:W-:Y:S01]  /*1e5a0*/  FMUL R212, R212, UR20 ;  /* 0x00000014d4d47c20 */ /* 0x000fe20008400000 */
        /* <DEDUP_REMOVED lines=49> */
[----:B------:R-:W2:Y:S01]  /*1e8c0*/  LDL.LU R39, [R1+0x208] ;  /* 0x0002080001277983 */ /* 0x000ea20000300800 */
[----:B0-----:R-:W-:Y:S02]  /*1e8d0*/  F2FP.SATFINITE.E4M3.F32.PACK_AB_MERGE_C R7, RZ, R222, RZ ;  /* 0x000000deff07723e */ /* 0x001fe400048070ff */
[----:B------:R-:W-:Y:S01]  /*1e8e0*/  F2FP.SATFINITE.E4M3.F32.PACK_AB_MERGE_C R223, RZ, R223, RZ ;  /* 0x000000dfffdf723e */ /* 0x000fe200048070ff */
[----:B------:R-:W3:Y:S01]  /*1e8f0*/  LDL.LU R37, [R1+0x20c] ;  /* 0x00020c0001257983 */ /* 0x000ee20000300800 */
[----:B-1----:R-:W-:-:S03]  /*1e900*/  F2FP.SATFINITE.E4M3.F32.PACK_AB_MERGE_C R5, RZ, R224, RZ ;  /* 0x000000e0ff05723e */ /* 0x002fc600048070ff */
[----:B------:R-:W3:Y:S04]  /*1e910*/  LDL.LU R32, [R1+0x210] ;  /* 0x0002100001207983 */ /* 0x000ee80000300800 */
[----:B------:R-:W-:Y:S04]  /*1e920*/  @!P1 STG.E.U8 desc[UR18][R2.64+0xb1], R221 ;  /* 0x0000b1dd02009986 */ /* 0x000fe8000c101112 */
[----:B------:R0:W-:Y:S04]  /*1e930*/  @!P5 STG.E.U8 desc[UR18][R24.64+0xb0], R7 ;  /* 0x0000b0071800d986 */ /* 0x0001e8000c101112 */
[----:B------:R-:W-:Y:S04]  /*1e940*/  @!P6 STG.E.U8 desc[UR18][R24.64+0xb1], R223 ;  /* 0x0000b1df1800e986 */ /* 0x000fe8000c101112 */
[----:B------:R-:W3:Y:S01]  /*1e950*/  LDL.LU R31, [R1+0x214] ;  /* 0x00021400011f7983 */ /* 0x000ee20000300800 */
[C---:B------:R-:W-:Y:S01]  /*1e960*/  ISETP.LT.OR P1, PT, R0.reuse, 0xba, !P3 ;  /* 0x000000ba0000780c */ /* 0x040fe20005f21670 */
[----:B------:R-:W-:Y:S01]  /*1e970*/  FMUL R225, R225, UR20 ;  /* 0x00000014e1e17c20 */ /* 0x000fe20008400000 */
[----:B------:R-:W-:Y:S01]  /*1e980*/  ISETP.LT.OR P5, PT, R0, 0xb9, !P2 ;  /* 0x000000b90000780c */ /* 0x000fe200057a1670 */
[----:B------:R5:W-:Y:S01]  /*1e990*/  @!P0 STG.E.U8 desc[UR18][R2.64+0xb8], R5 ;  /* 0x0000b80502008986 */ /* 0x000be2000c101112 */
[----:B------:R-:W-:Y:S01]  /*1e9a0*/  FMUL R226, R226, UR20 ;  /* 0x00000014e2e27c20 */ /* 0x000fe20008400000 */
[----:B------:R-:W-:Y:S01]  /*1e9b0*/  ISETP.LT.OR P6, PT, R0, 0xba, !P2 ;  /* 0x000000ba0000780c */ /* 0x000fe200057c1670 */
[----:B------:R-:W-:Y:S01]  /*1e9c0*/  FMUL R227, R227, UR20 ;  /* 0x00000014e3e37c20 */ /* 0x000fe20008400000 */
[----:B------:R-:W3:Y:S01]  /*1e9d0*/  LDL.LU R36, [R1+0x218] ;  /* 0x0002180001247983 */ /* 0x000ee20000300800 */
[----:B------:R-:W-:Y:S01]  /*1e9e0*/  F2FP.SATFINITE.E4M3.F32.PACK_AB_MERGE_C R225, RZ, R225, RZ ;  /* 0x000000e1ffe1723e */ /* 0x000fe200048070ff */
[----:B----4-:R-:W-:Y:S01]  /*1e9f0*/  FMUL R4, R33, UR20 ;  /* 0x0000001421047c20 */ /* 0x010fe20008400000 */
[----:B0-----:R-:W-:Y:S01]  /*1ea00*/  F2FP.SATFINITE.E4M3.F32.PACK_AB_MERGE_C R7, RZ, R226, RZ ;  /* 0x000000e2ff07723e */ /* 0x001fe200048070ff */
[----:B------:R-:W-:Y:S01]  /*1ea10*/  FMUL R228, R228, UR20 ;  /* 0x00000014e4e47c20 */ /* 0x000fe20008400000 */
[C---:B------:R-:W-:Y:S01]  /*1ea20*/  ISETP.LT.OR P0, PT, R0.reuse, 0xc1, !P3 ;  /* 0x000000c10000780c */ /* 0x040fe20005f01670 */
[----:B------:R-:W-:Y:S01]  /*1ea30*/  @!P1 STG.E.U8 desc[UR18][R2.64+0xb9], R225 ;  /* 0x0000b9e102009986 */ /* 0x000fe2000c101112 */
[----:B------:R-:W-:Y:S01]  /*1ea40*/  ISETP.LT.OR P1, PT, R0, 0xc2, !P3 ;  /* 0x000000c20000780c */ /* 0x000fe20005f21670 */
[----:B-----5:R-:W-:Y:S01]  /*1ea50*/  FMUL R5, R30, UR20 ;  /* 0x000000141e057c20 */ /* 0x020fe20008400000 */
[----:B------:R-:W-:Y:S01]  /*1ea60*/  FMUL R229, R229, UR20 ;  /* 0x00000014e5e57c20 */ /* 0x000fe20008400000 */
[----:B------:R-:W4:Y:S01]  /*1ea70*/  LDL.LU R30, [R1+0x21c] ;  /* 0x00021c00011e7983 */ /* 0x000f220000300800 */
[----:B------:R-:W-:-:S03]  /*1ea80*/  F2FP.SATFINITE.E4M3.F32.PACK_AB_MERGE_C R227, RZ, R227, RZ ;  /* 0x000000e3ffe3723e */ /* 0x000fc600048070ff */
[----:B------:R-:W-:Y:S01]  /*1ea90*/  @!P5 STG.E.U8 desc[UR18][R24.64+0xb8], R7 ;  /* 0x0000b8071800d986 */ /* 0x000fe2000c101112 */
[----:B------:R-:W-:-:S03]  /*1eaa0*/  ISETP.LT.OR P5, PT, R0, 0xc1, !P2 ;  /* 0x000000c10000780c */ /* 0x000fc600057a1670 */
[----:B------:R-:W5:Y:S01]  /*1eab0*/  LDL.LU R35, [R1+0x220] ;  /* 0x0002200001237983 */ /* 0x000f620000300800 */
[----:B------:R-:W-:-:S03]  /*1eac0*/  F2FP.SATFINITE.E4M3.F32.PACK_AB_MERGE_C R11, RZ, R4, RZ ;  /* 0x00000004ff0b723e */ /* 0x000fc600048070ff */
[----:B------:R-:W5:Y:S01]  /*1ead0*/  LDL.LU R33, [R1+0x224] ;  /* 0x0002240001217983 */ /* 0x000f620000300800 */
[----:B------:R-:W-:Y:S02]  /*1eae0*/  F2FP.SATFINITE.E4M3.F32.PACK_AB_MERGE_C R9, RZ, R228, RZ ;  /* 0x000000e4ff09723e */ /* 0x000fe400048070ff */
[----:B------:R-:W-:Y:S01]  /*1eaf0*/  F2FP.SATFINITE.E4M3.F32.PACK_AB_MERGE_C R229, RZ, R229, RZ ;  /* 0x000000e5ffe5723e */ /* 0x000fe200048070ff */
[----:B------:R-:W-:Y:S01]  /*1eb00*/  @!P6 STG.E.U8 desc[UR18][R24.64+0xb9], R227 ;  /* 0x0000b9e31800e986 */ /* 0x000fe2000c101112 */
[----:B------:R-:W-:Y:S02]  /*1eb10*/  F2FP.SATFINITE.E4M3.F32.PACK_AB_MERGE_C R13, RZ, R5, RZ ;  /* 0x00000005ff0d723e */ /* 0x000fe400048070ff */
[----:B------:R-:W-:Y:S01]  /*1eb20*/  ISETP.LT.OR P6, PT, R0, 0xc2, !P2 ;  /* 0x000000c20000780c */ /* 0x000fe200057c1670 */
[----:B------:R-:W-:Y:S04]  /*1eb30*/  @!P0 STG.E.U8 desc[UR18][R2.64+0xc0], R9 ;  /* 0x0000c00902008986 */ /* 0x000fe8000c101112 */
[----:B------:R-:W-:Y:S04]  /*1eb40*/  @!P1 STG.E.U8 desc[UR18][R2.64+0xc1], R229 ;  /* 0x0000c1e502009986 */ /* 0x000fe8000c101112 */
[----:B------:R0:W-:Y:S01]  /*1eb50*/  @!P5 STG.E.U8 desc[UR18][R24.64+0xc0], R11 ;  /* 0x0000c00b1800d986 */ /* 0x0001e2000c101112 */
[----:B--2---:R-:W-:-:S03]  /*1eb60*/  FMUL R4, R39, UR20 ;  /* 0x0000001427047c20 */ /* 0x004fc60008400000 */
[----:B------:R-:W2:Y:S01]  /*1eb70*/  LDL.LU R39, [R1+0x228] ;  /* 0x0002280001277983 */ /* 0x000ea20000300800 */
[----:B---3--:R-:W-:-:S03]  /*1eb80*/  FMUL R5, R37, UR20 ;  /* 0x0000001425057c20 */ /* 0x008fc60008400000 */
[----:B------:R-:W3:Y:S01]  /*1eb90*/  LDL.LU R37, [R1+0x22c] ;  /* 0x00022c0001257983 */ /* 0x000ee20000300800 */
[----:B------:R-:W-:-:S03]  /*1eba0*/  FMUL R6, R32, UR20 ;  /* 0x0000001420067c20 */ /* 0x000fc60008400000 */
[----:B------:R-:W3:Y:S01]  /*1ebb0*/  LDL.LU R32, [R1+0x230] ;  /* 0x0002300001207983 */ /* 0x000ee20000300800 */
[----:B0-----:R-:W-:Y:S01]  /*1ebc0*/  F2FP.SATFINITE.E4M3.F32.PACK_AB_MERGE_C R11, RZ, R5, RZ ;  /* 0x00000005ff0b723e */ /* 0x001fe200048070ff */
[----:B------:R-:W-:Y:S02]  /*1ebd0*/  FMUL R7, R31, UR20 ;  /* 0x000000141f077c20 */ /* 0x000fe40008400000 */
[----:B------:R-:W3:Y:S01]  /*1ebe0*/  LDL.LU R31, [R1+0x234] ;  /* 0x00023400011f7983 */ /* 0x000ee20000300800 */
[----:B----4-:R-:W-:-:S03]  /*1ebf0*/  FMUL R5, R30, UR20 ;  /* 0x000000141e057c20 */ /* 0x010fc60008400000 */
[----:B------:R-:W4:Y:S01]  /*1ec00*/  LDL.LU R30, [R1+0x238] ;  /* 0x00023800011e7983 */ /* 0x000f220000300800 */
[C---:B------:R-:W-:Y:S02]  /*1ec10*/  ISETP.LT.OR P0, PT, R0.reuse, 0xc9, !P3 ;  /* 0x000000c90000780c */ /* 0x040fe40005f01670 */
[C---:B------:R-:W-:Y:S02]  /*1ec20*/  ISETP.LT.OR P1, PT, R0.reuse, 0xca, !P3 ;  /* 0x000000ca0000780c */ /* 0x040fe40005f21670 */
[C---:B------:R-:W-:Y:S02]  /*1ec30*/  ISETP.LT.OR P5, PT, R0.reuse, 0xc9, !P2 ;  /* 0x000000c90000780c */ /* 0x040fe400057a1670 */
[----:B------:R-:W-:Y:S01]  /*1ec40*/  F2FP.SATFINITE.E4M3.F32.PACK_AB_MERGE_C R9, RZ, R4, RZ ;  /* 0x00000004ff09723e */ /* 0x000fe200048070ff */
[----:B------:R0:W-:Y:S01]  /*1ec50*/  @!P6 STG.E.U8 desc[UR18][R24.64+0xc1], R13 ;  /* 0x0000c10d1800e986 */ /* 0x0001e2000c101112 */
[----:B------:R-:W-:Y:S01]  /*1ec60*/  ISETP.LT.OR P6, PT, R0, 0xca, !P2 ;  /* 0x000000ca0000780c */ /* 0x000fe200057c1670 */
[----:B------:R-:W-:Y:S01]  /*1ec70*/  FMUL R4, R36, UR20 ;  /* 0x0000001424047c20 */ /* 0x000fe20008400000 */
[----:B------:R-:W-:-:S03]  /*1ec80*/  F2FP.SATFINITE.E4M3.F32.PACK_AB_MERGE_C R15, RZ, R6, RZ ;  /* 0x00000006ff0f723e */ /* 0x000fc600048070ff */
[----:B------:R1:W-:Y:S01]  /*1ec90*/  @!P0 STG.E.U8 desc[UR18][R2.64+0xc8], R9 ;  /* 0x0000c80902008986 */ /* 0x0003e2000c101112 */
[----:B------:R-:W-:Y:S01]  /*1eca0*/  ISETP.LT.OR P0, PT, R0, 0xd1, !P3 ;  /* 0x000000d10000780c */ /* 0x000fe20005f01670 */
[----:B-----5:R-:W-:Y:S02]  /*1ecb0*/  FMUL R6, R35, UR20 ;  /* 0x0000001423067c20 */ /* 0x020fe40008400000 */
[----:B------:R-:W5:Y:S01]  /*1ecc0*/  LDL.LU R36, [R1+0x23c] ;  /* 0x00023c0001247983 */ /* 0x000f620000300800 */
[----:B0-----:R-:W-:Y:S01]  /*1ecd0*/  F2FP.SATFINITE.E4M3.F32.PACK_AB_MERGE_C R13, RZ, R7, RZ ;  /* 0x00000007ff0d723e */ /* 0x001fe200048070ff */
[----:B------:R-:W-:Y:S02]  /*1ece0*/  FMUL R7, R33, UR20 ;  /* 0x0000001421077c20 */ /* 0x000fe40008400000 */
[----:B------:R-:W5:Y:S04]  /*1ecf0*/  LDL.LU R35, [R1+0x240] ;  /* 0x0002400001237983 */ /* 0x000f680000300800 */
[----:B------:R-:W5:Y:S01]  /*1ed00*/  LDL.LU R33, [R1+0x244] ;  /* 0x0002440001217983 */ /* 0x000f620000300800 */
[----:B-1----:R-:W-:-:S03]  /*1ed10*/  F2FP.SATFINITE.E4M3.F32.PACK_AB_MERGE_C R9, RZ, R4, RZ ;  /* 0x00000004ff09723e */ /* 0x002fc600048070ff */
[----:B------:R-:W-:Y:S04]  /*1ed20*/  @!P1 STG.E.U8 desc[UR18][R2.64+0xc9], R11 ;  /* 0x0000c90b02009986 */ /* 0x000fe8000c101112 */
[----:B------:R0:W-:Y:S04]  /*1ed30*/  @!P5 STG.E.U8 desc[UR18][R24.64+0xc8], R15 ;  /* 0x0000c80f1800d986 */ /* 0x0001e8000c101112 */
[----:B------:R1:W-:Y:S01]  /*1ed40*/  @!P6 STG.E.U8 desc[UR18][R24.64+0xc9], R13 ;  /* 0x0000c90d1800e986 */ /* 0x0003e2000c101112 */
[----:B0-----:R-:W-:-:S03]  /*1ed50*/  F2FP.SATFINITE.E4M3.F32.PACK_AB_MERGE_C R15, RZ, R6, RZ ;  /* 0x00000006ff0f723e */ /* 0x001fc600048070ff */
[----:B------:R0:W-:Y:S01]  /*1ed60*/  @!P0 STG.E.U8 desc[UR18][R2.64+0xd0], R9 ;  /* 0x0000d00902008986 */ /* 0x0001e2000c101112 */
[----:B-1----:R-:W-:Y:S01]  /*1ed70*/  F2FP.SATFINITE.E4M3.F32.PACK_AB_MERGE_C R13, RZ, R7, RZ ;  /* 0x00000007ff0d723e */ /* 0x002fe200048070ff */
[----:B--2---:R-:W-:Y:S01]  /*1ed80*/  FMUL R4, R39, UR20 ;  /* 0x0000001427047c20 */ /* 0x004fe20008400000 */
[----:B---3--:R-:W-:Y:S02]  /*1ed90*/  FMUL R6, R32, UR20 ;  /* 0x0000001420067c20 */ /* 0x008fe40008400000 */
[----:B------:R-:W2:Y:S02]  /*1eda0*/  LDL.LU R32, [R1+0x248] ;  /* 0x0002480001207983 */ /* 0x000ea40000300800 */
[----:B0-----:R-:W-:Y:S01]  /*1edb0*/  F2FP.SATFINITE.E4M3.F32.PACK_AB_MERGE_C R9, RZ, R4, RZ ;  /* 0x00000004ff09723e */ /* 0x001fe200048070ff */
[----:B------:R-:W-:Y:S02]  /*1edc0*/  FMUL R7, R31, UR20 ;  /* 0x000000141f077c20 */ /* 0x000fe40008400000 */
[----:B------:R-:W3:Y:S04]  /*1edd0*/  LDL.LU R31, [R1+0x24c] ;  /* 0x00024c00011f7983 */ /* 0x000ee80000300800 */
[----:B------:R-:W3:Y:S01]  /*1ede0*/  LDL.LU R39, [R1+0x250] ;  /* 0x0002500001277983 */ /* 0x000ee20000300800 */
[----:B----4-:R-:W-:-:S03]  /*1edf0*/  FMUL R4, R30, UR20 ;  /* 0x000000141e047c20 */ /* 0x010fc60008400000 */
[----:B------:R-:W4:Y:S01]  /*1ee00*/  LDL.LU R30, [R1+0x254] ;  /* 0x00025400011e7983 */ /* 0x000f220000300800 */
[C---:B------:R-:W-:Y:S02]  /*1ee10*/  ISETP.LT.OR P1, PT, R0.reuse, 0xd2, !P3 ;  /* 0x000000d20000780c */ /* 0x040fe40005f21670 */
[C---:B------:R-:W-:Y:S02]  /*1ee20*/  ISETP.LT.OR P5, PT, R0.reuse, 0xd1, !P2 ;  /* 0x000000d10000780c */ /* 0x040fe400057a1670 */
[C---:B------:R-:W-:Y:S02]  /*1ee30*/  ISETP.LT.OR P6, PT, R0.reuse, 0xd2, !P2 ;  /* 0x000000d20000780c */ /* 0x040fe400057c1670 */
[----:B------:R-:W-:Y:S01]  /*1ee40*/  F2FP.SATFINITE.E4M3.F32.PACK_AB_MERGE_C R11, RZ, R5, RZ ;  /* 0x00000005ff0b723e */ /* 0x000fe200048070ff */
[----:B------:R-:W-:Y:S01]  /*1ee50*/  FMUL R5, R37, UR20 ;  /* 0x0000001425057c20 */ /* 0x000fe20008400000 */
[C---:B------:R-:W-:Y:S01]  /*1ee60*/  ISETP.LT.OR P0, PT, R0.reuse, 0xd9, !P3 ;  /* 0x000000d90000780c */ /* 0x040fe20005f01670 */
[----:B------:R-:W4:Y:S04]  /*1ee70*/  LDL.LU R37, [R1+0x258] ;  /* 0x0002580001257983 */ /* 0x000f280000300800 */
[----:B------:R0:W-:Y:S01]  /*1ee80*/  @!P1 STG.E.U8 desc[UR18][R2.64+0xd1], R11 ;  /* 0x0000d10b02009986 */ /* 0x0001e2000c101112 */
[----:B------:R-:W-:-:S03]  /*1ee90*/  ISETP.LT.OR P1, PT, R0, 0xda, !P3 ;  /* 0x000000da0000780c */ /* 0x000fc60005f21670 */
[----:B------:R1:W-:Y:S01]  /*1eea0*/  @!P5 STG.E.U8 desc[UR18][R24.64+0xd0], R15 ;  /* 0x0000d00f1800d986 */ /* 0x0003e2000c101112 */
[----:B------:R-:W-:-:S03]  /*1eeb0*/  ISETP.LT.OR P5, PT, R0, 0xd9, !P2 ;  /* 0x000000d90000780c */ /* 0x000fc600057a1670 */
[----:B------:R1:W-:Y:S01]  /*1eec0*/  @!P6 STG.E.U8 desc[UR18][R24.64+0xd1], R13 ;  /* 0x0000d10d1800e986 */ /* 0x0003e2000c101112 */
[----:B0-----:R-:W-:Y:S01]  /*1eed0*/  F2FP.SATFINITE.E4M3.F32.PACK_AB_MERGE_C R11, RZ, R5, RZ ;  /* 0x00000005ff0b723e */ /* 0x001fe200048070ff */
[----:B-----5:R-:W-:Y:S02]  /*1eee0*/  FMUL R5, R36, UR20 ;  /* 0x0000001424057c20 */ /* 0x020fe40008400000 */
[----:B------:R-:W5:Y:S01]  /*1eef0*/  LDL.LU R36, [R1+0x25c] ;  /* 0x00025c0001247983 */ /* 0x000f620000300800 */
[----:B-1----:R-:W-:Y:S01]  /*1ef00*/  F2FP.SATFINITE.E4M3.F32.PACK_AB_MERGE_C R15, RZ, R6, RZ ;  /* 0x00000006ff0f723e */ /* 0x002fe200048070ff */
[----:B------:R-:W-:Y:S02]  /*1ef10*/  FMUL R6, R35, UR20 ;  /* 0x0000001423067c20 */ /* 0x000fe40008400000 */
[----:B------:R-:W5:Y:S01]  /*1ef20*/  LDL.LU R35, [R1+0x260] ;  /* 0x0002600001237983 */ /* 0x000f620000300800 */
[----:B------:R-:W-:Y:S01]  /*1ef30*/  F2FP.SATFINITE.E4M3.F32.PACK_AB_MERGE_C R13, RZ, R7, RZ ;  /* 0x00000007ff0d723e */ /* 0x000fe200048070ff */
[----:B------:R-:W-:-:S02]  /*1ef40*/  FMUL R7, R33, UR20 ;  /* 0x0000001421077c20 */ /* 0x000fc40008400000 */
[----:B------:R-:W5:Y:S04]  /*1ef50*/  LDL.LU R33, [R1+0x264] ;  /* 0x0002640001217983 */ /* 0x000f680000300800 */
[----:B------:R0:W-:Y:S04]  /*1ef60*/  @!P0 STG.E.U8 desc[UR18][R2.64+0xd8], R9 ;  /* 0x0000d80902008986 */ /* 0x0001e8000c101112 */
[----:B------:R1:W-:Y:S01]  /*1ef70*/  @!P1 STG.E.U8 desc[UR18][R2.64+0xd9], R11 ;  /* 0x0000d90b02009986 */ /* 0x0003e2000c101112 */
[----:B0-----:R-:W-:-:S03]  /*1ef80*/  F2FP.SATFINITE.E4M3.F32.PACK_AB_MERGE_C R9, RZ, R4, RZ ;  /* 0x00000004ff09723e */ /* 0x001fc600048070ff */
[----:B------:R0:W-:Y:S01]  /*1ef90*/  @!P5 STG.E.U8 desc[UR18][R24.64+0xd8], R15 ;  /* 0x0000d80f1800d986 */ /* 0x0001e2000c101112 */
[----:B-1----:R-:W-:Y:S02]  /*1efa0*/  F2FP.SATFINITE.E4M3.F32.PACK_AB_MERGE_C R11, RZ, R5, RZ ;  /* 0x00000005ff0b723e */ /* 0x002fe400048070ff */
[----:B0-----:R-:W-:Y:S01]  /*1efb0*/  F2FP.SATFINITE.E4M3.F32.PACK_AB_MERGE_C R15, RZ, R6, RZ ;  /* 0x00000006ff0f723e */ /* 0x001fe200048070ff */
[----:B--2---:R-:W-:Y:S02]  /*1efc0*/  FMUL R4, R32, UR20 ;  /* 0x0000001420047c20 */ /* 0x004fe40008400000 */
[----:B------:R-:W2:Y:S01]  /*1efd0*/  LDL.LU R32, [R1+0x268] ;  /* 0x0002680001207983 */ /* 0x000ea20000300800 */
[----:B---3--:R-:W-:-:S03]  /*1efe0*/  FMUL R5, R31, UR20 ;  /* 0x000000141f057c20 */ /* 0x008fc60008400000 */
[----:B------:R-:W3:Y:S01]  /*1eff0*/  LDL.LU R31, [R1+0x26c] ;  /* 0x00026c00011f7983 */ /* 0x000ee20000300800 */
[----:B----4-:R-:W-:-:S03]  /*1f000*/  FMUL R6, R30, UR20 ;  /* 0x000000141e067c20 */ /* 0x010fc60008400000 */
[----:B------:R-:W4:Y:S01]  /*1f010*/  LDL.LU R30, [R1+0x270] ;  /* 0x00027000011e7983 */ /* 0x000f220000300800 */
[C---:B------:R-:W-:Y:S02]  /*1f020*/  ISETP.LT.OR P6, PT, R0.reuse, 0xda, !P2 ;  /* 0x000000da0000780c */ /* 0x040fe400057c1670 */
[C---:B------:R-:W-:Y:S02]  /*1f030*/  ISETP.LT.OR P5, PT, R0.reuse, 0xe1, !P3 ;  /* 0x000000e10000780c */ /* 0x040fe40005fa1670 */
[C---:B------:R-:W-:Y:S02]  /*1f040*/  ISETP.LT.OR P0, PT, R0.reuse, 0xe1, !P2 ;  /* 0x000000e10000780c */ /* 0x040fe40005701670 */
[----:B------:R-:W-:-:S07]  /*1f050*/  ISETP.LT.OR P1, PT, R0, 0xe2, !P2 ;  /* 0x000000e20000780c */ /* 0x000fce0005721670 */
[----:B------:R0:W-:Y:S01]  /*1f060*/  @!P6 STG.E.U8 desc[UR18][R24.64+0xd9], R13 ;  /* 0x0000d90d1800e986 */ /* 0x0001e2000c101112 */
[C---:B------:R-:W-:Y:S02]  /*1f070*/  ISETP.LT.OR P6, PT, R0.reuse, 0xe2, !P3 ;  /* 0x000000e20000780c */ /* 0x040fe40005fc1670 */
[----:B------:R-:W-:Y:S01]  /*1f080*/  F2FP.SATFINITE.E4M3.F32.PACK_AB_MERGE_C R7, RZ, R7, RZ ;  /* 0x00000007ff07723e */ /* 0x000fe200048070ff */
[----:B------:R1:W-:Y:S01]  /*1f090*/  @!P5 STG.E.U8 desc[UR18][R2.64+0xe0], R9 ;  /* 0x0000e0090200d986 */ /* 0x0003e2000c101112 */
[----:B------:R-:W-:Y:S02]  /*1f0a0*/  ISETP.LT.OR P5, PT, R0, 0xea, !P2 ;  /* 0x000000ea0000780c */ /* 0x000fe400057a1670 */
[----:B0-----:R-:W-:Y:S01]  /*1f0b0*/  F2FP.SATFINITE.E4M3.F32.PACK_AB_MERGE_C R13, RZ, R4, RZ ;  /* 0x00000004ff0d723e */ /* 0x001fe200048070ff */
[----:B------:R-:W-:-:S06]  /*1f0c0*/  FMUL R4, R39, UR20 ;  /* 0x0000001427047c20 */ /* 0x000fcc0008400000 */
[----:B------:R-:W-:Y:S01]  /*1f0d0*/  @!P6 STG.E.U8 desc[UR18][R2.64+0xe1], R11 ;  /* 0x0000e10b0200e986 */ /* 0x000fe2000c101112 */
[----:B------:R-:W-:-:S03]  /*1f0e0*/  ISETP.LT.OR P6, PT, R0, 0xe9, !P3 ;  /* 0x000000e90000780c */ /* 0x000fc60005fc1670 */
[----:B------:R-:W-:Y:S01]  /*1f0f0*/  @!P0 STG.E.U8 desc[UR18][R24.64+0xe0], R15 ;  /* 0x0000e00f18008986 */ /* 0x000fe2000c101112 */
[----:B------:R-:W-:-:S03]  /*1f100*/  ISETP.LT.OR P0, PT, R0, 0xea, !P3 ;  /* 0x000000ea0000780c */ /* 0x000fc60005f01670 */
[----:B------:R0:W-:Y:S04]  /*1f110*/  @!P1 STG.E.U8 desc[UR18][R24.64+0xe1], R7 ;  /* 0x0000e10718009986 */ /* 0x0001e8000c101112 */
[----:B------:R-:W4:Y:S01]  /*1f120*/  LDL.LU R39, [R1+0x274] ;  /* 0x0002740001277983 */ /* 0x000f220000300800 */
[----:B-1----:R-:W-:Y:S01]  /*1f130*/  F2FP.SATFINITE.E4M3.F32.PACK_AB_MERGE_C R9, RZ, R5, RZ ;  /* 0x00000005ff09723e */ /* 0x002fe200048070ff */
[----:B-----5:R-:W-:Y:S01]  /*1f140*/  FMUL R5, R36, UR20 ;  /* 0x0000001424057c20 */ /* 0x020fe20008400000 */
[----:B0-----:R-:W-:Y:S01]  /*1f150*/  F2FP.SATFINITE.E4M3.F32.PACK_AB_MERGE_C R7, RZ, R4, RZ ;  /* 0x00000004ff07723e */ /* 0x001fe200048070ff */
[----:B------:R-:W-:Y:S02]  /*1f160*/  FMUL R4, R37, UR20 ;  /* 0x0000001425047c20 */ /* 0x000fe40008400000 */
[----:B------:R-:W5:Y:S01]  /*1f170*/  LDL.LU R37, [R1+0x278] ;  /* 0x0002780001257983 */ /* 0x000f620000300800 */
[----:B------:R-:W-:Y:S01]  /*1f180*/  F2FP.SATFINITE.E4M3.F32.PACK_AB_MERGE_C R11, RZ, R6, RZ ;  /* 0x00000006ff0b723e */ /* 0x000fe200048070ff */
[----:B------:R-:W-:Y:S01]  /*1f190*/  FMUL R6, R35, UR20 ;  /* 0x0000001423067c20 */ /* 0x000fe20008400000 */
[----:B------:R-:W-:Y:S01]  /*1f1a0*/  F2FP.SATFINITE.E4M3.F32.PACK_AB_MERGE_C R15, RZ, R4, RZ ;  /* 0x00000004ff0f723e */ /* 0x000fe200048070ff */
[----:B------:R-:W5:Y:S01]  /*1f1b0*/  LDL.LU R36, [R1+0x27c] ;  /* 0x00027c0001247983 */ /* 0x000f620000300800 */
[----:B------:R-:W-:-:S03]  /*1f1c0*/  FMUL R4, R33, UR20 ;  /* 0x0000001421047c20 */ /* 0x000fc60008400000 */
[----:B------:R-:W5:Y:S04]  /*1f1d0*/  LDL.LU R35, [R1+0x280] ;  /* 0x0002800001237983 */ /* 0x000f680000300800 */
[----:B------:R-:W-:Y:S04]  /*1f1e0*/  @!P6 STG.E.U8 desc[UR18][R2.64+0xe8], R13 ;  /* 0x0000e80d0200e986 */ /* 0x000fe8000c101112 */
[----:B------:R-:W-:Y:S04]  /*1f1f0*/  @!P0 STG.E.U8 desc[UR18][R2.64+0xe9], R9 ;  /* 0x0000e90902008986 */ /* 0x000fe8000c101112 */
[----:B------:R0:W-:Y:S04]  /*1f200*/  @!P5 STG.E.U8 desc[UR18][R24.64+0xe9], R11 ;  /* 0x0000e90b1800d986 */ /* 0x0001e8000c101112 */
[----:B------:R-:W5:Y:S01]  /*1f210*/  LDL.LU R33, [R1+0x284] ;  /* 0x0002840001217983 */ /* 0x000f620000300800 */
[----:B0-----:R-:W-:-:S02]  /*1f220*/  F2FP.SATFINITE.E4M3.F32.PACK_AB_MERGE_C R11, RZ, R4, RZ ;  /* 0x00000004ff0b723e */ /* 0x001fc400048070ff */
[----:B------:R-:W-:Y:S01]  /*1f230*/  F2FP.SATFINITE.E4M3.F32.PACK_AB_MERGE_C R9, RZ, R5, RZ ;  /* 0x00000005ff09723e */ /* 0x000fe200048070ff */
[----:B--2---:R-:W-:Y:S02]  /*1f240*/  FMUL R4, R32, UR20 ;  /* 0x0000001420047c20 */ /* 0x004fe40008400000 */
[----:B------:R-:W2:Y:S03]  /*1f250*/  LDL.LU R32, [R1+0x288] ;  /* 0x0002880001207983 */ /* 0x000ea60000300800 */
[----:B------:R-:W-:Y:S01]  /*1f260*/  F2FP.SATFINITE.E4M3.F32.PACK_AB_MERGE_C R13, RZ, R4, RZ ;  /* 0x00000004ff0d723e */ /* 0x000fe200048070ff */
[----:B---3--:R-:W-:Y:S02]  /*1f270*/  FMUL R5, R31, UR20 ;  /* 0x000000141f057c20 */ /* 0x008fe40008400000 */
        /* <DEDUP_REMOVED lines=8> */
[----:B------:R-:W-:-:S03]  /*1f300*/  ISETP.LT.OR P1, PT, R0, 0xf1, !P2 ;  /* 0x000000f10000780c */ /* 0x000fc60005721670 */
[----:B------:R1:W-:Y:S01]  /*1f310*/  @!P6 STG.E.U8 desc[UR18][R2.64+0xf0], R15 ;  /* 0x0000f00f0200e986 */ /* 0x0003e2000c101112 */
[C---:B------:R-:W-:Y:S02]  /*1f320*/  ISETP.LT.OR P6, PT, R0.reuse, 0xf9, !P3 ;  /* 0x000000f90000780c */ /* 0x040fe40005fc1670 */
[----:B------:R-:W-:Y:S01]  /*1f330*/  ISETP.LT.OR P3, PT, R0, 0xfa, !P3 ;  /* 0x000000fa0000780c */ /* 0x000fe20005f61670 */
[----:B------:R1:W-:Y:S01]  /*1f340*/  @!P0 STG.E.U8 desc[UR18][R2.64+0xf1], R9 ;  /* 0x0000f10902008986 */ /* 0x0003e2000c101112 */
[----:B0-----:R-:W-:Y:S02]  /*1f350*/  F2FP.SATFINITE.E4M3.F32.PACK_AB_MERGE_C R7, RZ, R6, RZ ;  /* 0x00000006ff07723e */ /* 0x001fe400048070ff */
[----:B-1----:R-:W-:Y:S02]  /*1f360*/  F2FP.SATFINITE.E4M3.F32.PACK_AB_MERGE_C R15, RZ, R5, RZ ;  /* 0x00000005ff0f723e */ /* 0x002fe400048070ff */
[----:B------:R-:W-:Y:S01]  /*1f370*/  F2FP.SATFINITE.E4M3.F32.PACK_AB_MERGE_C R9, RZ, R4, RZ ;  /* 0x00000004ff09723e */ /* 0x000fe200048070ff */
[----:B------:R-:W-:-:S02]  /*1f380*/  FMUL R4, R39, UR20 ;  /* 0x0000001427047c20 */ /* 0x000fc40008400000 */
[----:B------:R-:W4:Y:S04]  /*1f390*/  LDL.LU R39, [R1+0x294] ;  /* 0x0002940001277983 */ /* 0x000f280000300800 */
[----:B------:R-:W-:Y:S01]  /*1f3a0*/  @!P5 STG.E.U8 desc[UR18][R24.64+0xf1], R11 ;  /* 0x0000f10b1800d986 */ /* 0x000fe2000c101112 */
[----:B------:R-:W-:Y:S01]  /*1f3b0*/  ISETP.LT.OR P5, PT, R0, 0xf9, !P2 ;  /* 0x000000f90000780c */ /* 0x000fe200057a1670 */
[----:B-----5:R-:W-:Y:S02]  /*1f3c0*/  FMUL R5, R37, UR20 ;  /* 0x0000001425057c20 */ /* 0x020fe40008400000 */
[----:B------:R-:W5:Y:S01]  /*1f3d0*/  LDL.LU R37, [R1+0x298] ;  /* 0x0002980001257983 */ /* 0x000f620000300800 */
[----:B------:R-:W-:-:S03]  /*1f3e0*/  FMUL R6, R36, UR20 ;  /* 0x0000001424067c20 */ /* 0x000fc60008400000 */
[----:B------:R0:W-:Y:S04]  /*1f3f0*/  @!P1 STG.E.U8 desc[UR18][R24.64+0xf0], R7 ;  /* 0x0000f00718009986 */ /* 0x0001e8000c101112 */
[----:B------:R-:W5:Y:S01]  /*1f400*/  LDL.LU R36, [R1+0x29c] ;  /* 0x00029c0001247983 */ /* 0x000f620000300800 */
[----:B0-----:R-:W-:-:S03]  /*1f410*/  FMUL R7, R35, UR20 ;  /* 0x0000001423077c20 */ /* 0x001fc60008400000 */
[----:B------:R-:W5:Y:S04]  /*1f420*/  LDL.LU R35, [R1+0x2a0] ;  /* 0x0002a00001237983 */ /* 0x000f680000300800 */
[----:B------:R-:W-:Y:S04]  /*1f430*/  @!P6 STG.E.U8 desc[UR18][R2.64+0xf8], R13 ;  /* 0x0000f80d0200e986 */ /* 0x000fe8000c101112 */
[----:B------:R0:W-:Y:S01]  /*1f440*/  @!P3 STG.E.U8 desc[UR18][R2.64+0xf9], R15 ;  /* 0x0000f90f0200b986 */ /* 0x0001e2000c101112 */
[----:B------:R-:W-:-:S03]  /*1f450*/  F2FP.SATFINITE.E4M3.F32.PACK_AB_MERGE_C R11, RZ, R4, RZ ;  /* 0x00000004ff0b723e */ /* 0x000fc600048070ff */
[----:B------:R1:W-:Y:S01]  /*1f460*/  @!P5 STG.E.U8 desc[UR18][R24.64+0xf8], R9 ;  /* 0x0000f8091800d986 */ /* 0x0003e2000c101112 */
[----:B0-----:R-:W-:-:S03]  /*1f470*/  FMUL R2, R33, UR20 ;  /* 0x0000001421027c20 */ /* 0x001fc60008400000 */
[----:B------:R-:W5:Y:S02]  /*1f480*/  LDL.LU R33, [R1+0x2a4] ;  /* 0x0002a40001217983 */ /* 0x000f640000300800 */
[----:B-1----:R-:W-:Y:S01]  /*1f490*/  F2FP.SATFINITE.E4M3.F32.PACK_AB_MERGE_C R9, RZ, R2, RZ ;  /* 0x00000002ff09723e */ /* 0x002fe200048070ff */
[----:B--2---:R-:W-:Y:S02]  /*1f4a0*/  FMUL R3, R32, UR20 ;  /* 0x0000001420037c20 */ /* 0x004fe40008400000 */
[----:B------:R-:W2:Y:S01]  /*1f4b0*/  LDL.LU R32, [R1+0x2a8] ;  /* 0x0002a80001207983 */ /* 0x000ea20000300800 */
[----:B---3--:R-:W-:-:S03]  /*1f4c0*/  FMUL R4, R31, UR20 ;  /* 0x000000141f047c20 */ /* 0x008fc60008400000 */
[----:B------:R-:W3:Y:S01]  /*1f4d0*/  LDL.LU R31, [R1+0x2ac] ;  /* 0x0002ac00011f7983 */ /* 0x000ee20000300800 */
[----:B----4-:R-:W-:-:S03]  /*1f4e0*/  FMUL R2, R30, UR20 ;  /* 0x000000141e027c20 */ /* 0x010fc60008400000 */
[----:B------:R-:W4:Y:S01]  /*1f4f0*/  LDL.LU R30, [R1+0x2b0] ;  /* 0x0002b000011e7983 */ /* 0x000f220000300800 */
[----:B------:R-:W-:Y:S02]  /*1f500*/  ISETP.GE.AND P1, PT, R34, 0x81, PT ;  /* 0x000000812200780c */ /* 0x000fe40003f26270 */
[C---:B------:R-:W-:Y:S02]  /*1f510*/  ISETP.LT.OR P2, PT, R0.reuse, 0xfa, !P2 ;  /* 0x000000fa0000780c */ /* 0x040fe40005741670 */
[C---:B------:R-:W-:Y:S02]  /*1f520*/  ISETP.LT.OR P6, PT, R0.reuse, 0x1, !P1 ;  /* 0x000000010000780c */ /* 0x040fe40004fc1670 */
[----:B------:R-:W-:Y:S02]  /*1f530*/  ISETP.LT.OR P3, PT, R0, 0x2, !P1 ;  /* 0x000000020000780c */ /* 0x000fe40004f61670 */
[----:B------:R-:W-:Y:S02]  /*1f540*/  F2FP.SATFINITE.E4M3.F32.PACK_AB_MERGE_C R5, RZ, R5, RZ ;  /* 0x00000005ff05723e */ /* 0x000fe400048070ff */
[----:B------:R-:W-:-:S05]  /*1f550*/  ISETP.GE.AND P0, PT, R34, 0x89, PT ;  /* 0x000000892200780c */ /* 0x000fca0003f06270 */
[----:B------:R-:W-:Y:S01]  /*1f560*/  @!P2 STG.E.U8 desc[UR18][R24.64+0xf9], R11 ;  /* 0x0000f90b1800a986 */ /* 0x000fe2000c101112 */
[----:B------:R-:W-:-:S03]  /*1f570*/  F2FP.SATFINITE.E4M3.F32.PACK_AB_MERGE_C R13, RZ, R6, RZ ;  /* 0x00000006ff0d723e */ /* 0x000fc600048070ff */
[----:B------:R0:W-:Y:S01]  /*1f580*/  @!P6 STG.E.U8 desc[UR18][R28.64], R5 ;  /* 0x000000051c00e986 */ /* 0x0001e2000c101112 */
[C---:B------:R-:W-:Y:S02]  /*1f590*/  ISETP.LT.OR P6, PT, R0.reuse, 0x2, !P0 ;  /* 0x000000020000780c */ /* 0x040fe400047c1670 */
[C---:B------:R-:W-:Y:S01]  /*1f5a0*/  ISETP.LT.OR P5, PT, R0.reuse, 0x1, !P0 ;  /* 0x000000010000780c */ /* 0x040fe200047a1670 */
[----:B------:R1:W-:Y:S01]  /*1f5b0*/  @!P3 STG.E.U8 desc[UR18][R28.64+0x1], R13 ;  /* 0x0000010d1c00b986 */ /* 0x0003e2000c101112 */
[----:B------:R-:W-:Y:S02]  /*1f5c0*/  ISETP.LT.OR P2, PT, R0, 0xa, !P1 ;  /* 0x0000000a0000780c */ /* 0x000fe40004f41670 */
[----:B0-----:R-:W-:Y:S02]  /*1f5d0*/  F2FP.SATFINITE.E4M3.F32.PACK_AB_MERGE_C R5, RZ, R3, RZ ;  /* 0x00000003ff05723e */ /* 0x001fe400048070ff */
[----:B-1----:R-:W-:Y:S01]  /*1f5e0*/  F2FP.SATFINITE.E4M3.F32.PACK_AB_MERGE_C R13, RZ, R2, RZ ;  /* 0x00000002ff0d723e */ /* 0x002fe200048070ff */
[----:B------:R-:W-:-:S02]  /*1f5f0*/  FMUL R3, R39, UR20 ;  /* 0x0000001427037c20 */ /* 0x000fc40008400000 */
[----:B------:R-:W4:Y:S01]  /*1f600*/  LDL.LU R39, [R1+0x2b4] ;  /* 0x0002b40001277983 */ /* 0x000f220000300800 */
[----:B------:R-:W-:Y:S02]  /*1f610*/  F2FP.SATFINITE.E4M3.F32.PACK_AB_MERGE_C R11, RZ, R4, RZ ;  /* 0x00000004ff0b723e */ /* 0x000fe400048070ff */
[----:B------:R-:W-:Y:S01]  /*1f620*/  ISETP.LT.OR P3, PT, R0, 0x9, !P1 ;  /* 0x000000090000780c */ /* 0x000fe20004f61670 */
[----:B------:R0:W-:Y:S01]  /*1f630*/  @!P6 STG.E.U8 desc[UR18][R26.64+0x1], R9 ;  /* 0x000001091a00e986 */ /* 0x0001e2000c101112 */
[----:B-----5:R-:W-:-:S03]  /*1f640*/  FMUL R2, R37, UR20 ;  /* 0x0000001425027c20 */ /* 0x020fc60008400000 */
[----:B------:R-:W5:Y:S01]  /*1f650*/  LDL.LU R37, [R1+0x2b8] ;  /* 0x0002b80001257983 */ /* 0x000f620000300800 */
[----:B------:R-:W-:Y:S02]  /*1f660*/  F2FP.SATFINITE.E4M3.F32.PACK_AB_MERGE_C R7, RZ, R7, RZ ;  /* 0x00000007ff07723e */ /* 0x000fe400048070ff */
[----:B0-----:R-:W-:Y:S01]  /*1f670*/  F2FP.SATFINITE.E4M3.F32.PACK_AB_MERGE_C R9, RZ, R2, RZ ;  /* 0x00000002ff09723e */ /* 0x001fe200048070ff */
[----:B------:R-:W-:Y:S02]  /*1f680*/  FMUL R4, R36, UR20 ;  /* 0x0000001424047c20 */ /* 0x000fe40008400000 */
[----:B------:R-:W5:Y:S01]  /*1f690*/  LDL.LU R36, [R1+0x2bc] ;  /* 0x0002bc0001247983 */ /* 0x000f620000300800 */
[----:B------:R-:W-:-:S03]  /*1f6a0*/  FMUL R2, R35, UR20 ;  /* 0x0000001423027c20 */ /* 0x000fc60008400000 */
[----:B------:R-:W5:Y:S02]  /*1f6b0*/  LDL.LU R35, [R1+0x2c0] ;  /* 0x0002c00001237983 */ /* 0x000f640000300800 */
[----:B------:R-:W-:Y:S02]  /*1f6c0*/  F2FP.SATFINITE.E4M3.F32.PACK_AB_MERGE_C R15, RZ, R2, RZ ;  /* 0x00000002ff0f723e */ /* 0x000fe400048070ff */
[----:B------:R0:W-:Y:S04]  /*1f6d0*/  @!P5 STG.E.U8 desc[UR18][R26.64], R7 ;  /* 0x000000071a00d986 */ /* 0x0001e8000c101112 */
[----:B------:R1:W-:Y:S01]  /*1f6e0*/  @!P2 STG.E.U8 desc[UR18][R28.64+0x9], R11 ;  /* 0x0000090b1c00a986 */ /* 0x0003e2000c101112 */
[----:B0-----:R-:W-:Y:S01]  /*1f6f0*/  F2FP.SATFINITE.E4M3.F32.PACK_AB_MERGE_C R7, RZ, R3, RZ ;  /* 0x00000003ff07723e */ /* 0x001fe200048070ff */
[----:B------:R-:W-:-:S02]  /*1f700*/  FMUL R2, R33, UR20 ;  /* 0x0000001421027c20 */ /* 0x000fc40008400000 */
[----:B------:R-:W5:Y:S01]  /*1f710*/  LDL.LU R33, [R1+0x2c4] ;  /* 0x0002c40001217983 */ /* 0x000f620000300800 */
[----:B-1----:R-:W-:-:S03]  /*1f720*/  F2FP.SATFINITE.E4M3.F32.PACK_AB_MERGE_C R11, RZ, R4, RZ ;  /* 0x00000004ff0b723e */ /* 0x002fc600048070ff */
[----:B------:R4:W-:Y:S01]  /*1f730*/  @!P3 STG.E.U8 desc[UR18][R28.64+0x8], R5 ;  /* 0x000008051c00b986 */ /* 0x0009e2000c101112 */
[----:B--2---:R-:W-:-:S03]  /*1f740*/  FMUL R3, R32, UR20 ;  /* 0x0000001420037c20 */ /* 0x004fc60008400000 */
        /* <DEDUP_REMOVED lines=11> */
[----:B------:R-:W-:Y:S01]  /*1f800*/  @!P5 STG.E.U8 desc[UR18][R26.64+0x8], R13 ;  /* 0x0000080d1a00d986 */ /* 0x000fe2000c101112 */
[----:B------:R-:W-:-:S03]  /*1f810*/  ISETP.LT.OR P5, PT, R0, 0x11, !P0 ;  /* 0x000000110000780c */ /* 0x000fc600047a1670 */
[----:B------:R1:W-:Y:S01]  /*1f820*/  @!P3 STG.E.U8 desc[UR18][R28.64+0x10], R9 ;  /* 0x000010091c00b986 */ /* 0x0003e2000c101112 */
[C---:B------:R-:W-:Y:S02]  /*1f830*/  ISETP.LT.OR P3, PT, R0.reuse, 0x19, !P1 ;  /* 0x000000190000780c */ /* 0x040fe40004f61670 */
[----:B0-----:R-:W-:Y:S01]  /*1f840*/  F2FP.SATFINITE.E4M3.F32.PACK_AB_MERGE_C R7, RZ, R2, RZ ;  /* 0x00000002ff07723e */ /* 0x001fe200048070ff */
[----:B------:R0:W-:Y:S01]  /*1f850*/  @!P2 STG.E.U8 desc[UR18][R28.64+0x11], R11 ;  /* 0x0000110b1c00a986 */ /* 0x0001e2000c101112 */
[----:B------:R-:W-:Y:S02]  /*1f860*/  ISETP.LT.OR P2, PT, R0, 0x1a, !P1 ;  /* 0x0000001a0000780c */ /* 0x000fe40004f41670 */
[----:B-1----:R-:W-:Y:S01]  /*1f870*/  F2FP.SATFINITE.E4M3.F32.PACK_AB_MERGE_C R9, RZ, R3, RZ ;  /* 0x00000003ff09723e */ /* 0x002fe200048070ff */
[----:B------:R-:W-:Y:S02]  /*1f880*/  FMUL R2, R39, UR20 ;  /* 0x0000001427027c20 */ /* 0x000fe40008400000 */
[----:B------:R-:W4:Y:S01]  /*1f890*/  LDL.LU R39, [R1+0x2d4] ;  /* 0x0002d40001277983 */ /* 0x000f220000300800 */
[----:B0-----:R-:W-:-:S03]  /*1f8a0*/  F2FP.SATFINITE.E4M3.F32.PACK_AB_MERGE_C R11, RZ, R4, RZ ;  /* 0x00000004ff0b723e */ /* 0x001fc600048070ff */
[----:B------:R0:W-:Y:S01]  /*1f8b0*/  @!P6 STG.E.U8 desc[UR18][R26.64+0x11], R7 ;  /* 0x000011071a00e986 */ /* 0x0001e2000c101112 */
[----:B------:R-:W-:Y:S01]  /*1f8c0*/  ISETP.LT.OR P6, PT, R0, 0x1a, !P0 ;  /* 0x0000001a0000780c */ /* 0x000fe200047c1670 */
[----:B-----5:R-:W-:Y:S02]  /*1f8d0*/  FMUL R3, R37, UR20 ;  /* 0x0000001425037c20 */ /* 0x020fe40008400000 */
[----:B------:R-:W5:Y:S01]  /*1f8e0*/  LDL.LU R37, [R1+0x2d8] ;  /* 0x0002d80001257983 */ /* 0x000f620000300800 */
[----:B0-----:R-:W-:Y:S01]  /*1f8f0*/  F2FP.SATFINITE.E4M3.F32.PACK_AB_MERGE_C R7, RZ, R2, RZ ;  /* 0x00000002ff07723e */ /* 0x001fe200048070ff */
[----:B------:R-:W-:Y:S02]  /*1f900*/  FMUL R4, R36, UR20 ;  /* 0x0000001424047c20 */ /* 0x000fe40008400000 */
[----:B------:R-:W5:Y:S04]  /*1f910*/  LDL.LU R36, [R1+0x2dc] ;  /* 0x0002dc0001247983 */ /* 0x000f680000300800 */
[----:B------:R-:W-:Y:S01]  /*1f920*/  @!P5 STG.E.U8 desc[UR18][R26.64+0x10], R15 ;  /* 0x0000100f1a00d986 */ /* 0x000fe2000c101112 */
[----:B------:R-:W-:-:S03]  /*1f930*/  FMUL R2, R35, UR20 ;  /* 0x0000001423027c20 */ /* 0x000fc60008400000 */
[----:B------:R-:W5:Y:S04]  /*1f940*/  LDL.LU R35, [R1+0x2e0] ;  /* 0x0002e00001237983 */ /* 0x000f680000300800 */
[----:B------:R0:W-:Y:S01]  /*1f950*/  @!P3 STG.E.U8 desc[UR18][R28.64+0x18], R9 ;  /* 0x000018091c00b986 */ /* 0x0001e2000c101112 */
[----:B------:R-:W-:-:S03]  /*1f960*/  F2FP.SATFINITE.E4M3.F32.PACK_AB_MERGE_C R13, RZ, R2, RZ ;  /* 0x00000002ff0d723e */ /* 0x000fc600048070ff */
[----:B------:R1:W-:Y:S01]  /*1f970*/  @!P2 STG.E.U8 desc[UR18][R28.64+0x19], R11 ;  /* 0x0000190b1c00a986 */ /* 0x0003e2000c101112 */
[----:B0-----:R-:W-:Y:S01]  /*1f980*/  F2FP.SATFINITE.E4M3.F32.PACK_AB_MERGE_C R9, RZ, R3, RZ ;  /* 0x00000003ff09723e */ /* 0x001fe200048070ff */
[----:B------:R-:W-:Y:S02]  /*1f990*/  FMUL R3, R33, UR20 ;  /* 0x0000001421037c20 */ /* 0x000fe40008400000 */
[----:B------:R-:W5:Y:S01]  /*1f9a0*/  LDL.LU R33, [R1+0x2e4] ;  /* 0x0002e40001217983 */ /* 0x000f620000300800 */
[----:B-1----:R-:W-:-:S03]  /*1f9b0*/  F2FP.SATFINITE.E4M3.F32.PACK_AB_MERGE_C R11, RZ, R4, RZ ;  /* 0x00000004ff0b723e */ /* 0x002fc600048070ff */
[----:B------:R0:W-:Y:S01]  /*1f9c0*/  @!P6 STG.E.U8 desc[UR18][R26.64+0x19], R7 ;  /* 0x000019071a00e986 */ /* 0x0001e2000c101112 */
[----:B--2---:R-:W-:-:S03]  /*1f9d0*/  FMUL R2, R32, UR20 ;  /* 0x0000001420027c20 */ /* 0x004fc60008400000 */
[----:B------:R-:W2:Y:S02]  /*1f9e0*/  LDL.LU R32, [R1+0x2e8] ;  /* 0x0002e80001207983 */ /* 0x000ea40000300800 */
[----:B0-----:R-:W-:Y:S01]  /*1f9f0*/  F2FP.SATFINITE.E4M3.F32.PACK_AB_MERGE_C R7, RZ, R2, RZ ;  /* 0x00000002ff07723e */ /* 0x001fe200048070ff */
[----:B---3--:R-:W-:Y:S02]  /*1fa00*/  FMUL R4, R31, UR20 ;  /* 0x000000141f047c20 */ /* 0x008fe40008400000 */
[----:B------:R-:W3:Y:S01]  /*1fa10*/  LDL.LU R31, [R1+0x2ec] ;  /* 0x0002ec00011f7983 */ /* 0x000ee20000300800 */
[----:B----4-:R-:W-:-:S03]  /*1fa20*/  FMUL R2, R30, UR20 ;  /* 0x000000141e027c20 */ /* 0x010fc60008400000 */
[----:B------:R-:W4:Y:S01]  /*1fa30*/  LDL.LU R30, [R1+0x2f0] ;  /* 0x0002f000011e7983 */ /* 0x000f220000300800 */
[C---:B------:R-:W-:Y:S02]  /*1fa40*/  ISETP.LT.OR P5, PT, R0.reuse, 0x19, !P0 ;  /* 0x000000190000780c */ /* 0x040fe400047a1670 */
[C---:B------:R-:W-:Y:S02]  /*1fa50*/  ISETP.LT.OR P3, PT, R0.reuse, 0x21, !P1 ;  /* 0x000000210000780c */ /* 0x040fe40004f61670 */
[C---:B------:R-:W-:Y:S02]  /*1fa60*/  ISETP.LT.OR P2, PT, R0.reuse, 0x22, !P1 ;  /* 0x000000220000780c */ /* 0x040fe40004f41670 */
[----:B------:R-:W-:Y:S02]  /*1fa70*/  F2FP.SATFINITE.E4M3.F32.PACK_AB_MERGE_C R5, RZ, R5, RZ ;  /* 0x00000005ff05723e */ /* 0x000fe400048070ff */
[----:B------:R-:W-:-:S05]  /*1fa80*/  ISETP.LT.OR P6, PT, R0, 0x22, !P0 ;  /* 0x000000220000780c */ /* 0x000fca00047c1670 */
[----:B------:R0:W-:Y:S01]  /*1fa90*/  @!P5 STG.E.U8 desc[UR18][R26.64+0x18], R5 ;  /* 0x000018051a00d986 */ /* 0x0001e2000c101112 */
[----:B------:R-:W-:-:S03]  /*1faa0*/  ISETP.LT.OR P5, PT, R0, 0x21, !P0 ;  /* 0x000000210000780c */ /* 0x000fc600047a1670 */
[----:B------:R-:W-:Y:S01]  /*1fab0*/  @!P3 STG.E.U8 desc[UR18][R28.64+0x20], R9 ;  /* 0x000020091c00b986 */ /* 0x000fe2000c101112 */
[----:B------:R-:W-:-:S03]  /*1fac0*/  ISETP.LT.OR P3, PT, R0, 0x29, !P1 ;  /* 0x000000290000780c */ /* 0x000fc60004f61670 */
[----:B------:R1:W-:Y:S01]  /*1fad0*/  @!P2 STG.E.U8 desc[UR18][R28.64+0x21], R11 ;  /* 0x0000210b1c00a986 */ /* 0x0003e2000c101112 */
[----:B------:R-:W-:Y:S02]  /*1fae0*/  ISETP.LT.OR P2, PT, R0, 0x2a, !P1 ;  /* 0x0000002a0000780c */ /* 0x000fe40004f41670 */
[----:B0-----:R-:W-:Y:S02]  /*1faf0*/  F2FP.SATFINITE.E4M3.F32.PACK_AB_MERGE_C R5, RZ, R3, RZ ;  /* 0x00000003ff05723e */ /* 0x001fe400048070ff */
[----:B-1----:R-:W-:Y:S01]  /*1fb00*/  F2FP.SATFINITE.E4M3.F32.PACK_AB_MERGE_C R11, RZ, R2, RZ ;  /* 0x00000002ff0b723e */ /* 0x002fe200048070ff */
[----:B------:R-:W-:Y:S02]  /*1fb10*/  FMUL R2, R39, UR20 ;  /* 0x0000001427027c20 */ /* 0x000fe40008400000 */
[----:B------:R-:W4:Y:S01]  /*1fb20*/  LDL.LU R39, [R1+0x2f4] ;  /* 0x0002f40001277983 */ /* 0x000f220000300800 */
[----:B------:R-:W-:-:S03]  /*1fb30*/  F2FP.SATFINITE.E4M3.F32.PACK_AB_MERGE_C R9, RZ, R4, RZ ;  /* 0x00000004ff09723e */ /* 0x000fc600048070ff */
[----:B------:R0:W-:Y:S01]  /*1fb40*/  @!P6 STG.E.U8 desc[UR18][R26.64+0x21], R5 ;  /* 0x000021051a00e986 */ /* 0x0001e2000c101112 */
[----:B------:R-:W-:Y:S01]  /*1fb50*/  ISETP.LT.OR P6, PT, R0, 0x2a, !P0 ;  /* 0x0000002a0000780c */ /* 0x000fe200047c1670 */
[----:B-----5:R-:W-:Y:S02]  /*1fb60*/  FMUL R3, R37, UR20 ;  /* 0x0000001425037c20 */ /* 0x020fe40008400000 */
[----:B------:R-:W5:Y:S01]  /*1fb70*/  LDL.LU R37, [R1+0x2f8] ;  /* 0x0002f80001257983 */ /* 0x000f620000300800 */
[----:B------:R-:W-:-:S03]  /*1fb80*/  FMUL R4, R36, UR20 ;  /* 0x0000001424047c20 */ /* 0x000fc60008400000 */
[----:B------:R-:W5:Y:S04]  /*1fb90*/  LDL.LU R36, [R1+0x2fc] ;  /* 0x0002fc0001247983 */ /* 0x000f680000300800 */
[----:B------:R1:W-:Y:S01]  /*1fba0*/  @!P5 STG.E.U8 desc[UR18][R26.64+0x20], R13 ;  /* 0x0000200d1a00d986 */ /* 0x0003e2000c101112 */
[----:B0-----:R-:W-:-:S03]  /*1fbb0*/  FMUL R5, R35, UR20 ;  /* 0x0000001423057c20 */ /* 0x001fc60008400000 */
[----:B------:R-:W5:Y:S04]  /*1fbc0*/  LDL.LU R35, [R1+0x300] ;  /* 0x0003000001237983 */ /* 0x000f680000300800 */
[----:B------:R0:W-:Y:S04]  /*1fbd0*/  @!P3 STG.E.U8 desc[UR18][R28.64+0x28], R7 ;  /* 0x000028071c00b986 */ /* 0x0001e8000c101112 */
[----:B------:R0:W-:Y:S01]  /*1fbe0*/  @!P2 STG.E.U8 desc[UR18][R28.64+0x29], R9 ;  /* 0x000029091c00a986 */ /* 0x0001e2000c101112 */
[----:B-1----:R-:W-:Y:S02]  /*1fbf0*/  F2FP.SATFINITE.E4M3.F32.PACK_AB_MERGE_C R13, RZ, R4, RZ ;  /* 0x00000004ff0d723e */ /* 0x002fe400048070ff */
[----:B0-----:R-:W-:-:S02]  /*1fc00*/  F2FP.SATFINITE.E4M3.F32.PACK_AB_MERGE_C R7, RZ, R2, RZ ;  /* 0x00000002ff07723e */ /* 0x001fc400048070ff */
[----:B------:R-:W-:Y:S01]  /*1fc10*/  F2FP.SATFINITE.E4M3.F32.PACK_AB_MERGE_C R9, RZ, R3, RZ ;  /* 0x00000003ff09723e */ /* 0x000fe200048070ff */
[----:B------:R-:W-:Y:S02]  /*1fc20*/  FMUL R2, R33, UR20 ;  /* 0x0000001421027c20 */ /* 0x000fe40008400000 */
[----:B------:R-:W5:Y:S04]  /*1fc30*/  LDL.LU R33, [R1+0x304] ;  /* 0x0003040001217983 */ /* 0x000f680000300800 */
[----:B------:R0:W-:Y:S02]  /*1fc40*/  @!P6 STG.E.U8 desc[UR18][R26.64+0x29], R7 ;  /* 0x000029071a00e986 */ /* 0x0001e4000c101112 */
[----:B0-----:R-:W-:Y:S01]  /*1fc50*/  F2FP.SATFINITE.E4M3.F32.PACK_AB_MERGE_C R7, RZ, R2, RZ ;  /* 0x00000002ff07723e */ /* 0x001fe200048070ff */
[----:B--2---:R-:W-:-:S02]  /*1fc60*/  FMUL R3, R32, UR20 ;  /* 0x0000001420037c20 */ /* 0x004fc40008400000 */
        /* <DEDUP_REMOVED lines=9> */
[----:B------:R-:W-:Y:S01]  /*1fd00*/  @!P5 STG.E.U8 desc[UR18][R26.64+0x28], R11 ;  /* 0x0000280b1a00d986 */ /* 0x000fe2000c101112 */
[----:B------:R-:W-:-:S03]  /*1fd10*/  ISETP.LT.OR P5, PT, R0, 0x31, !P0 ;  /* 0x000000310000780c */ /* 0x000fc600047a1670 */
[----:B------:R0:W-:Y:S01]  /*1fd20*/  @!P2 STG.E.U8 desc[UR18][R28.64+0x31], R13 ;  /* 0x0000310d1c00a986 */ /* 0x0001e2000c101112 */
[----:B------:R-:W-:-:S03]  /*1fd30*/  ISETP.LT.OR P2, PT, R0, 0x3a, !P1 ;  /* 0x0000003a0000780c */ /* 0x000fc60004f41670 */
[----:B------:R1:W-:Y:S01]  /*1fd40*/  @!P3 STG.E.U8 desc[UR18][R28.64+0x30], R9 ;  /* 0x000030091c00b986 */ /* 0x0003e2000c101112 */
[----:B------:R-:W-:Y:S02]  /*1fd50*/  ISETP.LT.OR P3, PT, R0, 0x39, !P1 ;  /* 0x000000390000780c */ /* 0x000fe40004f61670 */
[----:B------:R-:W-:Y:S02]  /*1fd60*/  F2FP.SATFINITE.E4M3.F32.PACK_AB_MERGE_C R5, RZ, R5, RZ ;  /* 0x00000005ff05723e */ /* 0x000fe400048070ff */
[----:B0-----:R-:W-:Y:S02]  /*1fd70*/  F2FP.SATFINITE.E4M3.F32.PACK_AB_MERGE_C R13, RZ, R2, RZ ;  /* 0x00000002ff0d723e */ /* 0x001fe400048070ff */
[----:B-1----:R-:W-:Y:S01]  /*1fd80*/  F2FP.SATFINITE.E4M3.F32.PACK_AB_MERGE_C R9, RZ, R3, RZ ;  /* 0x00000003ff09723e */ /* 0x002fe200048070ff */
[----:B------:R-:W-:Y:S02]  /*1fd90*/  FMUL R3, R39, UR20 ;  /* 0x0000001427037c20 */ /* 0x000fe40008400000 */
[----:B------:R-:W4:Y:S01]  /*1fda0*/  LDL.LU R39, [R1+0x314] ;  /* 0x0003140001277983 */ /* 0x000f220000300800 */
[----:B------:R-:W-:-:S03]  /*1fdb0*/  F2FP.SATFINITE.E4M3.F32.PACK_AB_MERGE_C R11, RZ, R4, RZ ;  /* 0x00000004ff0b723e */ /* 0x000fc600048070ff */
[----:B------:R0:W-:Y:S01]  /*1fdc0*/  @!P6 STG.E.U8 desc[UR18][R26.64+0x31], R7 ;  /* 0x000031071a00e986 */ /* 0x0001e2000c101112 */
[----:B-----5:R-:W-:-:S03]  /*1fdd0*/  FMUL R2, R37, UR20 ;  /* 0x0000001425027c20 */ /* 0x020fc60008400000 */
[----:B------:R-:W5:Y:S01]  /*1fde0*/  LDL.LU R37, [R1+0x318] ;  /* 0x0003180001257983 */ /* 0x000f620000300800 */
[----:B------:R-:W-:Y:S02]  /*1fdf0*/  ISETP.LT.OR P6, PT, R0, 0x3a, !P0 ;  /* 0x0000003a0000780c */ /* 0x000fe400047c1670 */
[----:B0-----:R-:W-:Y:S01]  /*1fe00*/  F2FP.SATFINITE.E4M3.F32.PACK_AB_MERGE_C R7, RZ, R2, RZ ;  /* 0x00000002ff07723e */ /* 0x001fe200048070ff */
[----:B------:R-:W-:Y:S02]  /*1fe10*/  FMUL R4, R36, UR20 ;  /* 0x0000001424047c20 */ /* 0x000fe40008400000 */
[----:B------:R-:W5:Y:S04]  /*1fe20*/  LDL.LU R36, [R1+0x31c] ;  /* 0x00031c0001247983 */ /* 0x000f680000300800 */
[----:B------:R0:W-:Y:S01]  /*1fe30*/  @!P5 STG.E.U8 desc[UR18][R26.64+0x30], R5 ;  /* 0x000030051a00d986 */ /* 0x0001e2000c101112 */
[----:B------:R-:W-:-:S03]  /*1fe40*/  FMUL R2, R35, UR20 ;  /* 0x0000001423027c20 */ /* 0x000fc60008400000 */
[----:B------:R-:W5:Y:S04]  /*1fe50*/  LDL.LU R35, [R1+0x320] ;  /* 0x0003200001237983 */ /* 0x000f680000300800 */
[----:B------:R1:W-:Y:S01]  /*1fe60*/  @!P2 STG.E.U8 desc[UR18][R28.64+0x39], R11 ;  /* 0x0000390b1c00a986 */ /* 0x0003e2000c101112 */
[----:B0-----:R-:W-:-:S03]  /*1fe70*/  F2FP.SATFINITE.E4M3.F32.PACK_AB_MERGE_C R5, RZ, R3, RZ ;  /* 0x00000003ff05723e */ /* 0x001fc600048070ff */
[----:B------:R0:W-:Y:S01]  /*1fe80*/  @!P3 STG.E.U8 desc[UR18][R28.64+0x38], R9 ;  /* 0x000038091c00b986 */ /* 0x0001e2000c101112 */
[----:B-1----:R-:W-:Y:S01]  /*1fe90*/  F2FP.SATFINITE.E4M3.F32.PACK_AB_MERGE_C R11, RZ, R2, RZ ;  /* 0x00000002ff0b723e */ /* 0x002fe200048070ff */
[----:B------:R-:W-:Y:S02]  /*1fea0*/  FMUL R2, R33, UR20 ;  /* 0x0000001421027c20 */ /* 0x000fe40008400000 */
[----:B------:R-:W5:Y:S01]  /*1feb0*/  LDL.LU R33, [R1+0x324] ;  /* 0x0003240001217983 */ /* 0x000f620000300800 */
[----:B0-----:R-:W-:-:S03]  /*1fec0*/  F2FP.SATFINITE.E4M3.F32.PACK_AB_MERGE_C R9, RZ, R4, RZ ;  /* 0x00000004ff09723e */ /* 0x001fc600048070ff */
        /* <DEDUP_REMOVED lines=29> */
[----:B------:R0:W-:Y:S01]  /*200a0*/  @!P5 STG.E.U8 desc[UR18][R26.64+0x40], R11 ;  /* 0x0000400b1a00d986 */ /* 0x0001e2000c101112 */
[----:B------:R-:W-:-:S03]  /*200b0*/  FMUL R2, R35, UR20 ;  /* 0x0000001423027c20 */ /* 0x000fc60008400000 */
[----:B------:R-:W5:Y:S04]  /*200c0*/  LDL.LU R35, [R1+0x340] ;  /* 0x0003400001237983 */ /* 0x000f680000300800 */
[----:B------:R1:W-:Y:S04]  /*200d0*/  @!P3 STG.E.U8 desc[UR18][R28.64+0x48], R9 ;  /* 0x000048091c00b986 */ /* 0x0003e8000c101112 */
[----:B------:R1:W-:Y:S01]  /*200e0*/  @!P2 STG.E.U8 desc[UR18][R28.64+0x49], R13 ;  /* 0x0000490d1c00a986 */ /* 0x0003e2000c101112 */
[----:B0-----:R-:W-:Y:S02]  /*200f0*/  F2FP.SATFINITE.E4M3.F32.PACK_AB_MERGE_C R11, RZ, R4, RZ ;  /* 0x00000004ff0b723e */ /* 0x001fe400048070ff */
[----:B-1----:R-:W-:-:S02]  /*20100*/  F2FP.SATFINITE.E4M3.F32.PACK_AB_MERGE_C R9, RZ, R3, RZ ;  /* 0x00000003ff09723e */ /* 0x002fc400048070ff */
[----:B------:R-:W-:Y:S01]  /*20110*/  F2FP.SATFINITE.E4M3.F32.PACK_AB_MERGE_C R13, RZ, R2, RZ ;  /* 0x00000002ff0d723e */ /* 0x000fe200048070ff */
[----:B------:R-:W-:Y:S02]  /*20120*/  FMUL R3, R33, UR20 ;  /* 0x0000001421037c20 */ /* 0x000fe40008400000 */
[----:B------:R-:W5:Y:S04]  /*20130*/  LDL.LU R33, [R1+0x344] ;  /* 0x0003440001217983 */ /* 0x000f680000300800 */
        /* <DEDUP_REMOVED lines=158> */
[----:B------:R-:W5:Y:S01]  /*20b20*/  LDL.LU R33, [R1+0x3c4] ;  /* 0x0003c40001217983 */ /* 0x000f620000300800 */
[----:B------:R-:W-:Y:S01]  /*20b30*/  F2FP.SATFINITE.E4M3.F32.PACK_AB_MERGE_C R15, RZ, R5, RZ ;  /* 0x00000005ff0f723e */ /* 0x000fe200048070ff */
        /* <DEDUP_REMOVED lines=17> */
[----:B------:R-:W-:Y:S01]  /*20c50*/  @!P2 STG.E.U8 desc[UR18][R28.64+0x91], R13 ;  /* 0x0000910d1c00a986 */ /* 0x000fe2000c101112 */
[----:B------:R-:W-:Y:S02]  /*20c60*/  ISETP.LT.OR P2, PT, R0, 0x9a, !P1 ;  /* 0x0000009a0000780c */ /* 0x000fe40004f41670 */
        /* <DEDUP_REMOVED lines=82> */
[----:B------:R0:W-:Y:S01]  /*21190*/  @!P6 STG.E.U8 desc[UR18][R26.64+0xb1], R7 ;  /* 0x0000b1071a00e986 */ /* 0x0001e2000c101112 */
[----:B------:R-:W-:-:S03]  /*211a0*/  FMUL R3, R39, UR20 ;  /* 0x0000001427037c20 */ /* 0x000fc60008400000 */
[----:B------:R-:W4:Y:S01]  /*211b0*/  LDL.LU R39, [R1+0x414] ;  /* 0x0004140001277983 */ /* 0x000f220000300800 */
[----:B------:R-:W-:Y:S02]  /*211c0*/  F2FP.SATFINITE.E4M3.F32.PACK_AB_MERGE_C R11, RZ, R4, RZ ;  /* 0x00000004ff0b723e */ /* 0x000fe400048070ff */
[----:B------:R-:W-:Y:S01]  /*211d0*/  ISETP.LT.OR P6, PT, R0, 0xba, !P0 ;  /* 0x000000ba0000780c */ /* 0x000fe200047c1670 */
[----:B-----5:R-:W-:Y:S02]  /*211e0*/  FMUL R2, R37, UR20 ;  /* 0x0000001425027c20 */ /* 0x020fe40008400000 */
[----:B------:R-:W5:Y:S03]  /*211f0*/  LDL.LU R37, [R1+0x418] ;  /* 0x0004180001257983 */ /* 0x000f660000300800 */
[----:B0-----:R-:W-:Y:S01]  /*21200*/  F2FP.SATFINITE.E4M3.F32.PACK_AB_MERGE_C R7, RZ, R2, RZ ;  /* 0x00000002ff07723e */ /* 0x001fe200048070ff */
[----:B------:R-:W-:-:S02]  /*21210*/  FMUL R4, R36, UR20 ;  /* 0x0000001424047c20 */ /* 0x000fc40008400000 */
        /* <DEDUP_REMOVED lines=29> */
[----:B-1----:R-:W-:-:S03]  /*213f0*/  F2FP.SATFINITE.E4M3.F32.PACK_AB_MERGE_C R9, RZ, R3, RZ ;  /* 0x00000003ff09723e */ /* 0x002fc600048070ff */
[----:B------:R0:W-:Y:S01]  /*21400*/  @!P6 STG.E.U8 desc[UR18][R26.64+0xc1], R7 ;  /* 0x0000c1071a00e986 */ /* 0x0001e2000c101112 */
[----:B------:R-:W-:Y:S01]  /*21410*/  FMUL R2, R39, UR20 ;  /* 0x0000001427027c20 */ /* 0x000fe20008400000 */
[----:B------:R-:W-:Y:S02]  /*21420*/  ISETP.LT.OR P6, PT, R0, 0xca, !P0 ;  /* 0x000000ca0000780c */ /* 0x000fe400047c1670 */
[----:B------:R-:W4:Y:S01]  /*21430*/  LDL.LU R39, [R1+0x434] ;  /* 0x0004340001277983 */ /* 0x000f220000300800 */
[----:B------:R-:W-:Y:S01]  /*21440*/  F2FP.SATFINITE.E4M3.F32.PACK_AB_MERGE_C R13, RZ, R4, RZ ;  /* 0x00000004ff0d723e */ /* 0x000fe200048070ff */
[----:B-----5:R-:W-:Y:S02]  /*21450*/  FMUL R3, R37, UR20 ;  /* 0x0000001425037c20 */ /* 0x020fe40008400000 */
[----:B------:R-:W5:Y:S01]  /*21460*/  LDL.LU R37, [R1+0x438] ;  /* 0x0004380001257983 */ /* 0x000f620000300800 */
[----:B0-----:R-:W-:-:S03]  /*21470*/  F2FP.SATFINITE.E4M3.F32.PACK_AB_MERGE_C R7, RZ, R2, RZ ;  /* 0x00000002ff07723e */ /* 0x001fc600048070ff */
[----:B------:R-:W-:Y:S01]  /*21480*/  @!P5 STG.E.U8 desc[UR18][R26.64+0xc0], R11 ;  /* 0x0000c00b1a00d986 */ /* 0x000fe2000c101112 */
[----:B------:R-:W-:-:S03]  /*21490*/  FMUL R4, R36, UR20 ;  /* 0x0000001424047c20 */ /* 0x000fc60008400000 */
[----:B------:R0:W-:Y:S04]  /*214a0*/  @!P3 STG.E.U8 desc[UR18][R28.64+0xc8], R9 ;  /* 0x0000c8091c00b986 */ /* 0x0001e8000c101112 */
[----:B------:R1:W-:Y:S01]  /*214b0*/  @!P2 STG.E.U8 desc[UR18][R28.64+0xc9], R13 ;  /* 0x0000c90d1c00a986 */ /* 0x0003e2000c101112 */
[----:B------:R-:W-:-:S03]  /*214c0*/  FMUL R2, R35, UR20 ;  /* 0x0000001423027c20 */ /* 0x000fc60008400000 */
[----:B------:R-:W5:Y:S01]  /*214d0*/  LDL.LU R36, [R1+0x43c] ;  /* 0x00043c0001247983 */ /* 0x000f620000300800 */
[----:B0-----:R-:W-:-:S03]  /*214e0*/  F2FP.SATFINITE.E4M3.F32.PACK_AB_MERGE_C R9, RZ, R3, RZ ;  /* 0x00000003ff09723e */ /* 0x001fc600048070ff */
[----:B------:R-:W5:Y:S01]  /*214f0*/  LDL.LU R35, [R1+0x440] ;  /* 0x0004400001237983 */ /* 0x000f620000300800 */
[----:B-1----:R-:W-:-:S03]  /*21500*/  F2FP.SATFINITE.E4M3.F32.PACK_AB_MERGE_C R13, RZ, R2, RZ ;  /* 0x00000002ff0d723e */ /* 0x002fc600048070ff */
[----:B------:R0:W-:Y:S01]  /*21510*/  @!P6 STG.E.U8 desc[UR18][R26.64+0xc9], R7 ;  /* 0x0000c9071a00e986 */ /* 0x0001e2000c101112 */
[----:B------:R-:W-:Y:S01]  /*21520*/  F2FP.SATFINITE.E4M3.F32.PACK_AB_MERGE_C R11, RZ, R4, RZ ;  /* 0x00000004ff0b723e */ /* 0x000fe200048070ff */
[----:B------:R-:W-:Y:S02]  /*21530*/  FMUL R3, R33, UR20 ;  /* 0x0000001421037c20 */ /* 0x000fe40008400000 */
[----:B------:R-:W5:Y:S01]  /*21540*/  LDL.LU R33, [R1+0x444] ;  /* 0x0004440001217983 */ /* 0x000f620000300800 */
        /* <DEDUP_REMOVED lines=8> */
[C---:B------:R-:W-:Y:S01]  /*215d0*/  ISETP.LT.OR P3, PT, R0.reuse, 0xd1, !P1 ;  /* 0x000000d10000780c */ /* 0x040fe20004f61670 */
[----:B------:R-:W4:Y:S01]  /*215e0*/  LDL.LU R40, [R1+0x454] ;  /* 0x0004540001287983 */ /* 0x000f220000300800 */
[C---:B------:R-:W-:Y:S02]  /*215f0*/  ISETP.LT.OR P2, PT, R0.reuse, 0xd2, !P1 ;  /* 0x000000d20000780c */ /* 0x040fe40004f41670 */
[----:B------:R-:W-:Y:S02]  /*21600*/  ISETP.LT.OR P6, PT, R0, 0xd2, !P0 ;  /* 0x000000d20000780c */ /* 0x000fe400047c1670 */
[----:B------:R-:W-:-:S05]  /*21610*/  F2FP.SATFINITE.E4M3.F32.PACK_AB_MERGE_C R5, RZ, R5, RZ ;  /* 0x00000005ff05723e */ /* 0x000fca00048070ff */
[----:B------:R0:W-:Y:S01]  /*21620*/  @!P5 STG.E.U8 desc[UR18][R26.64+0xc8], R5 ;  /* 0x0000c8051a00d986 */ /* 0x0001e2000c101112 */
[----:B------:R-:W-:-:S03]  /*21630*/  ISETP.LT.OR P5, PT, R0, 0xd1, !P0 ;  /* 0x000000d10000780c */ /* 0x000fc600047a1670 */
[----:B------:R-:W-:Y:S01]  /*21640*/  @!P3 STG.E.U8 desc[UR18][R28.64+0xd0], R9 ;  /* 0x0000d0091c00b986 */ /* 0x000fe2000c101112 */
[----:B------:R-:W-:-:S03]  /*21650*/  ISETP.LT.OR P3, PT, R0, 0xd9, !P1 ;  /* 0x000000d90000780c */ /* 0x000fc60004f61670 */
[----:B------:R1:W-:Y:S01]  /*21660*/  @!P2 STG.E.U8 desc[UR18][R28.64+0xd1], R11 ;  /* 0x0000d10b1c00a986 */ /* 0x0003e2000c101112 */
[----:B0-----:R-:W-:Y:S02]  /*21670*/  F2FP.SATFINITE.E4M3.F32.PACK_AB_MERGE_C R5, RZ, R3, RZ ;  /* 0x00000003ff05723e */ /* 0x001fe400048070ff */
[----:B------:R-:W-:-:S03]  /*21680*/  ISETP.LT.OR P2, PT, R0, 0xda, !P1 ;  /* 0x000000da0000780c */ /* 0x000fc60004f41670 */
[----:B------:R-:W-:Y:S01]  /*21690*/  @!P6 STG.E.U8 desc[UR18][R26.64+0xd1], R5 ;  /* 0x0000d1051a00e986 */ /* 0x000fe2000c101112 */
[----:B-1----:R-:W-:Y:S02]  /*216a0*/  F2FP.SATFINITE.E4M3.F32.PACK_AB_MERGE_C R11, RZ, R2, RZ ;  /* 0x00000002ff0b723e */ /* 0x002fe400048070ff */
[----:B------:R-:W-:Y:S01]  /*216b0*/  ISETP.LT.OR P6, PT, R0, 0xda, !P0 ;  /* 0x000000da0000780c */ /* 0x000fe200047c1670 */
[----:B------:R-:W-:Y:S02]  /*216c0*/  FMUL R2, R39, UR20 ;  /* 0x0000001427027c20 */ /* 0x000fe40008400000 */
[----:B------:R-:W4:Y:S01]  /*216d0*/  LDL.LU R39, [R1+0x458] ;  /* 0x0004580001277983 */ /* 0x000f220000300800 */
[----:B------:R-:W-:Y:S01]  /*216e0*/  F2FP.SATFINITE.E4M3.F32.PACK_AB_MERGE_C R9, RZ, R4, RZ ;  /* 0x00000004ff09723e */ /* 0x000fe200048070ff */
[----:B-----5:R-:W-:Y:S02]  /*216f0*/  FMUL R3, R37, UR20 ;  /* 0x0000001425037c20 */ /* 0x020fe40008400000 */
[----:B------:R-:W5:Y:S04]  /*21700*/  LDL.LU R37, [R1+0x45c] ;  /* 0x00045c0001257983 */ /* 0x000f680000300800 */
[----:B------:R-:W-:Y:S04]  /*21710*/  @!P5 STG.E.U8 desc[UR18][R26.64+0xd0], R13 ;  /* 0x0000d00d1a00d986 */ /* 0x000fe8000c101112 */
[----:B------:R0:W-:Y:S04]  /*21720*/  @!P3 STG.E.U8 desc[UR18][R28.64+0xd8], R7 ;  /* 0x0000d8071c00b986 */ /* 0x0001e8000c101112 */
[----:B------:R1:W-:Y:S01]  /*21730*/  @!P2 STG.E.U8 desc[UR18][R28.64+0xd9], R9 ;  /* 0x0000d9091c00a986 */ /* 0x0003e2000c101112 */
[----:B------:R-:W-:-:S03]  /*21740*/  FMUL R4, R36, UR20 ;  /* 0x0000001424047c20 */ /* 0x000fc60008400000 */
[----:B------:R-:W5:Y:S01]  /*21750*/  LDL.LU R36, [R1+0x460] ;  /* 0x0004600001247983 */ /* 0x000f620000300800 */
[----:B0-----:R-:W-:Y:S01]  /*21760*/  F2FP.SATFINITE.E4M3.F32.PACK_AB_MERGE_C R7, RZ, R2, RZ ;  /* 0x00000002ff07723e */ /* 0x001fe200048070ff */
[----:B------:R-:W-:Y:S01]  /*21770*/  FMUL R5, R35, UR20 ;  /* 0x0000001423057c20 */ /* 0x000fe20008400000 */
[----:B------:R-:W-:Y:S01]  /*21780*/  F2FP.SATFINITE.E4M3.F32.PACK_AB_MERGE_C R13, RZ, R4, RZ ;  /* 0x00000004ff0d723e */ /* 0x000fe200048070ff */
[----:B------:R-:W5:Y:S01]  /*21790*/  LDL.LU R35, [R1+0x464] ;  /* 0x0004640001237983 */ /* 0x000f620000300800 */
[----:B-1----:R-:W-:-:S03]  /*217a0*/  F2FP.SATFINITE.E4M3.F32.PACK_AB_MERGE_C R9, RZ, R3, RZ ;  /* 0x00000003ff09723e */ /* 0x002fc600048070ff */
[----:B------:R0:W-:Y:S01]  /*217b0*/  @!P6 STG.E.U8 desc[UR18][R26.64+0xd9], R7 ;  /* 0x0000d9071a00e986 */ /* 0x0001e2000c101112 */
[----:B------:R-:W-:-:S03]  /*217c0*/  FMUL R2, R33, UR20 ;  /* 0x0000001421027c20 */ /* 0x000fc60008400000 */
[----:B------:R-:W5:Y:S02]  /*217d0*/  LDL.LU R33, [R1+0x468] ;  /* 0x0004680001217983 */ /* 0x000f640000300800 */
        /* <DEDUP_REMOVED lines=17> */
[----:B------:R-:W-:Y:S02]  /*218f0*/  F2FP.SATFINITE.E4M3.F32.PACK_AB_MERGE_C R5, RZ, R5, RZ ;  /* 0x00000005ff05723e */ /* 0x000fe400048070ff */
[----:B0-----:R-:W-:Y:S01]  /*21900*/  F2FP.SATFINITE.E4M3.F32.PACK_AB_MERGE_C R11, RZ, R4, RZ ;  /* 0x00000004ff0b723e */ /* 0x001fe200048070ff */
[----:B------:R-:W-:Y:S01]  /*21910*/  @!P6 STG.E.U8 desc[UR18][R26.64+0xe1], R7 ;  /* 0x0000e1071a00e986 */ /* 0x000fe2000c101112 */
[C---:B------:R-:W-:Y:S02]  /*21920*/  ISETP.LT.OR P6, PT, R0.reuse, 0xea, !P0 ;  /* 0x000000ea0000780c */ /* 0x040fe400047c1670 */
[----:B-1----:R-:W-:Y:S01]  /*21930*/  F2FP.SATFINITE.E4M3.F32.PACK_AB_MERGE_C R9, RZ, R3, RZ ;  /* 0x00000003ff09723e */ /* 0x002fe200048070ff */
[----:B------:R0:W-:Y:S01]  /*21940*/  @!P5 STG.E.U8 desc[UR18][R26.64+0xe0], R5 ;  /* 0x0000e0051a00d986 */ /* 0x0001e2000c101112 */
[----:B------:R-:W-:-:S03]  /*21950*/  ISETP.LT.OR P5, PT, R0, 0xe9, !P0 ;  /* 0x000000e90000780c */ /* 0x000fc600047a1670 */
[----:B------:R-:W-:Y:S01]  /*21960*/  @!P2 STG.E.U8 desc[UR18][R28.64+0xe9], R11 ;  /* 0x0000e90b1c00a986 */ /* 0x000fe2000c101112 */
[----:B------:R-:W-:Y:S01]  /*21970*/  ISETP.LT.OR P2, PT, R0, 0xf2, !P1 ;  /* 0x000000f20000780c */ /* 0x000fe20004f41670 */
[----:B------:R-:W-:Y:S02]  /*21980*/  FMUL R3, R40, UR20 ;  /* 0x0000001428037c20 */ /* 0x000fe40008400000 */
[----:B------:R1:W-:Y:S01]  /*21990*/  @!P3 STG.E.U8 desc[UR18][R28.64+0xe8], R9 ;  /* 0x0000e8091c00b986 */ /* 0x0003e2000c101112 */
[----:B------:R-:W-:Y:S02]  /*219a0*/  ISETP.LT.OR P3, PT, R0, 0xf1, !P1 ;  /* 0x000000f10000780c */ /* 0x000fe40004f61670 */
[----:B------:R-:W-:Y:S01]  /*219b0*/  F2FP.SATFINITE.E4M3.F32.PACK_AB_MERGE_C R13, RZ, R2, RZ ;  /* 0x00000002ff0d723e */ /* 0x000fe200048070ff */
[----:B------:R-:W-:Y:S01]  /*219c0*/  FMUL R2, R39, UR20 ;  /* 0x0000001427027c20 */ /* 0x000fe20008400000 */
[----:B-----5:R-:W-:Y:S01]  /*219d0*/  FMUL R4, R37, UR20 ;  /* 0x0000001425047c20 */ /* 0x020fe20008400000 */
[----:B------:R-:W-:-:S03]  /*219e0*/  F2FP.SATFINITE.E4M3.F32.PACK_AB_MERGE_C R3, RZ, R3, RZ ;  /* 0x00000003ff03723e */ /* 0x000fc600048070ff */
[----:B0-----:R-:W-:Y:S02]  /*219f0*/  F2FP.SATFINITE.E4M3.F32.PACK_AB_MERGE_C R5, RZ, R2, RZ ;  /* 0x00000002ff05723e */ /* 0x001fe400048070ff */
[----:B------:R-:W-:Y:S01]  /*21a00*/  F2FP.SATFINITE.E4M3.F32.PACK_AB_MERGE_C R7, RZ, R4, RZ ;  /* 0x00000004ff07723e */ /* 0x000fe200048070ff */
[----:B------:R-:W-:Y:S01]  /*21a10*/  @!P5 STG.E.U8 desc[UR18][R26.64+0xe8], R13 ;  /* 0x0000e80d1a00d986 */ /* 0x000fe2000c101112 */
[----:B------:R-:W-:-:S03]  /*21a20*/  ISETP.LT.OR P5, PT, R0, 0xf1, !P0 ;  /* 0x000000f10000780c */ /* 0x000fc600047a1670 */
[----:B------:R-:W-:Y:S01]  /*21a30*/  @!P6 STG.E.U8 desc[UR18][R26.64+0xe9], R3 ;  /* 0x0000e9031a00e986 */ /* 0x000fe2000c101112 */
[----:B------:R-:W-:-:S03]  /*21a40*/  ISETP.LT.OR P6, PT, R0, 0xf2, !P0 ;  /* 0x000000f20000780c */ /* 0x000fc600047c1670 */
[----:B------:R0:W-:Y:S01]  /*21a50*/  @!P2 STG.E.U8 desc[UR18][R28.64+0xf1], R7 ;  /* 0x0000f1071c00a986 */ /* 0x0001e2000c101112 */
[----:B------:R-:W-:Y:S01]  /*21a60*/  ISETP.LT.OR P2, PT, R0, 0xf9, !P1 ;  /* 0x000000f90000780c */ /* 0x000fe20004f41670 */
[----:B------:R-:W-:Y:S02]  /*21a70*/  FMUL R2, R36, UR20 ;  /* 0x0000001424027c20 */ /* 0x000fe40008400000 */
[----:B------:R4:W-:Y:S01]  /*21a80*/  @!P3 STG.E.U8 desc[UR18][R28.64+0xf0], R5 ;  /* 0x0000f0051c00b986 */ /* 0x0009e2000c101112 */
[C---:B------:R-:W-:Y:S02]  /*21a90*/  ISETP.LT.OR P1, PT, R0.reuse, 0xfa, !P1 ;  /* 0x000000fa0000780c */ /* 0x040fe40004f21670 */
[C---:B------:R-:W-:Y:S02]  /*21aa0*/  ISETP.LT.OR P3, PT, R0.reuse, 0xf9, !P0 ;  /* 0x000000f90000780c */ /* 0x040fe40004761670 */
[----:B------:R-:W-:Y:S01]  /*21ab0*/  ISETP.LT.OR P0, PT, R0, 0xfa, !P0 ;  /* 0x000000fa0000780c */ /* 0x000fe20004701670 */
[----:B------:R-:W-:Y:S01]  /*21ac0*/  FMUL R0, R35, UR20 ;  /* 0x0000001423007c20 */ /* 0x000fe20008400000 */
[----:B-1----:R-:W-:-:S04]  /*21ad0*/  F2FP.SATFINITE.E4M3.F32.PACK_AB_MERGE_C R9, RZ, R2, RZ ;  /* 0x00000002ff09723e */ /* 0x002fc800048070ff */
[----:B0-----:R-:W-:Y:S01]  /*21ae0*/  F2FP.SATFINITE.E4M3.F32.PACK_AB_MERGE_C R7, RZ, R0, RZ ;  /* 0x00000000ff07723e */ /* 0x001fe200048070ff */
[----:B------:R0:W-:Y:S01]  /*21af0*/  @!P5 STG.E.U8 desc[UR18][R26.64+0xf0], R9 ;  /* 0x0000f0091a00d986 */ /* 0x0001e2000c101112 */
[----:B------:R-:W-:-:S03]  /*21b00*/  FMUL R2, R33, UR20 ;  /* 0x0000001421027c20 */ /* 0x000fc60008400000 */
[----:B------:R0:W-:Y:S02]  /*21b10*/  @!P6 STG.E.U8 desc[UR18][R26.64+0xf1], R7 ;  /* 0x0000f1071a00e986 */ /* 0x0001e4000c101112 */
[----:B------:R-:W-:-:S05]  /*21b20*/  F2FP.SATFINITE.E4M3.F32.PACK_AB_MERGE_C R11, RZ, R2, RZ ;  /* 0x00000002ff0b723e */ /* 0x000fca00048070ff */
[----:B------:R0:W-:Y:S01]  /*21b30*/  @!P2 STG.E.U8 desc[UR18][R28.64+0xf8], R11 ;  /* 0x0000f80b1c00a986 */ /* 0x0001e2000c101112 */
[----:B--2---:R-:W-:-:S05]  /*21b40*/  FMUL R3, R32, UR20 ;  /* 0x0000001420037c20 */ /* 0x004fca0008400000 */
[----:B------:R-:W-:Y:S01]  /*21b50*/  F2FP.SATFINITE.E4M3.F32.PACK_AB_MERGE_C R3, RZ, R3, RZ ;  /* 0x00000003ff03723e */ /* 0x000fe200048070ff */
[----:B---3--:R-:W-:-:S04]  /*21b60*/  FMUL R4, R31, UR20 ;  /* 0x000000141f047c20 */ /* 0x008fc80008400000 */
[----:B------:R0:W-:Y:S01]  /*21b70*/  @!P1 STG.E.U8 desc[UR18][R28.64+0xf9], R3 ;  /* 0x0000f9031c009986 */ /* 0x0001e2000c101112 */
[----:B------:R-:W-:Y:S01]  /*21b80*/  F2FP.SATFINITE.E4M3.F32.PACK_AB_MERGE_C R13, RZ, R4, RZ ;  /* 0x00000004ff0d723e */ /* 0x000fe200048070ff */
[----:B----4-:R-:W-:-:S05]  /*21b90*/  FMUL R5, R30, UR20 ;  /* 0x000000141e057c20 */ /* 0x010fca0008400000 */
[----:B------:R-:W-:Y:S01]  /*21ba0*/  F2FP.SATFINITE.E4M3.F32.PACK_AB_MERGE_C R5, RZ, R5, RZ ;  /* 0x00000005ff05723e */ /* 0x000fe200048070ff */
[----:B------:R0:W-:Y:S04]  /*21bb0*/  @!P3 STG.E.U8 desc[UR18][R26.64+0xf8], R13 ;  /* 0x0000f80d1a00b986 */ /* 0x0001e8000c101112 */
[----:B------:R0:W-:Y:S02]  /*21bc0*/  @!P0 STG.E.U8 desc[UR18][R26.64+0xf9], R5 ;  /* 0x0000f9051a008986 */ /* 0x0001e4000c101112 */
.L_x_546:
[----:B------:R-:W-:Y:S05]  /*21bd0*/  BSYNC B0 ;  /* 0x0000000000007941 */ /* 0x000fea0003800000 */
.L_x_32:
[----:B0-----:R-:W2:Y:S04]  /*21be0*/  LDL.LU R3, [R1+0x478] ;  /* 0x0004780001037983 */ /* 0x001ea80000300800 */
[----:B------:R-:W2:Y:S01]  /*21bf0*/  LDL.LU R2, [R1+0x47c] ;  /* 0x00047c0001027983 */ /* 0x000ea20000300800 */
[----:B------:R-:W-:Y:S01]  /*21c00*/  ULDC UR6, c[0x0][0xc] ;  /* 0x0000030000067ab9 */ /* 0x000fe20000000800 */
[----:B------:R-:W-:Y:S01]  /*21c10*/  ULDC UR7, c[0x0][0x10] ;  /* 0x0000040000077ab9 */ /* 0x000fe20000000800 */
[----:B--234-:R-:W0:Y:S01]  /*21c20*/  LDC R5, c[0x0][0x14] ;  /* 0x00000500ff057b82 */ /* 0x01ce220000000800 */
[----:B------:R-:W-:Y:S01]  /*21c30*/  UIMAD.WIDE.U32 UR6, UR6, UR7, URZ ;  /* 0x00000007060672a5 */ /* 0x000fe2000f8e003f */
[----:B-----5:R-:W-:Y:S01]  /*21c40*/  PRMT R0, RZ, 0x7610, R0 ;  /* 0x00007610ff007816 */ /* 0x020fe20000000000 */
[----:B------:R-:W-:-:S04]  /*21c50*/  UMOV UR14, 0xffffffff ;  /* 0xffffffff000e7882 */ /* 0x000fc80000000000 */
[----:B0-----:R-:W-:-:S04]  /*21c60*/  IMAD.WIDE.U32 R2, R5, UR6, R2 ;  /* 0x0000000605027c25 */ /* 0x001fc8000f8e0002 */
[----:B------:R-:W-:Y:S01]  /*21c70*/  IMAD R5, R5, UR7, RZ ;  /* 0x0000000705057c24 */ /* 0x000fe2000f8e02ff */
[----:B------:R-:W-:Y:S01]  /*21c80*/  ULDC.64 UR6, c[0x0][0x650] ;  /* 0x0001940000067ab9 */ /* 0x000fe20000000a00 */
[----:B------:R-:W-:Y:S01]  /*21c90*/  IMAD.MOV.U32 R11, RZ, RZ, R2 ;  /* 0x000000ffff0b7224 */ /* 0x000fe200078e0002 */
[----:B------:R-:W-:Y:S01]  /*21ca0*/  ISETP.GE.U32.AND P0, PT, R2, UR6, PT ;  /* 0x0000000602007c0c */ /* 0x000fe2000bf06070 */
[----:B------:R-:W-:Y:S02]  /*21cb0*/  IMAD.IADD R13, R3, 0x1, R5 ;  /* 0x00000001030d7824 */ /* 0x000fe400078e0205 */
[----:B------:R-:W-:-:S03]  /*21cc0*/  IMAD.MOV.U32 R2, RZ, RZ, -0x1 ;  /* 0xffffffffff027424 */ /* 0x000fc600078e00ff */
[----:B------:R0:W-:Y:S01]  /*21cd0*/  STL [R1+0x478], R13 ;  /* 0x0004780d01007387 */ /* 0x0001e20000100800 */
[----:B------:R-:W-:-:S03]  /*21ce0*/  ISETP.GE.U32.AND.EX P0, PT, R13, UR7, PT, P0 ;  /* 0x000000070d007c0c */ /* 0x000fc6000bf06100 */
[----:B------:R0:W-:Y:S04]  /*21cf0*/  STL [R1+0x47c], R11 ;  /* 0x00047c0b01007387 */ /* 0x0001e80000100800 */
[----:B------:R0:W-:Y:S06]  /*21d00*/  STL [R1+0x480], R2 ;  /* 0x0004800201007387 */ /* 0x0001ec0000100800 */
[----:B------:R-:W-:Y:S05]  /*21d10*/  @P0 BRA `(.L_x_547) ;  /* 0x0000000400740947 */ /* 0x000fea0003800000 */
[----:B------:R-:W2:Y:S01]  /*21d20*/  S2R R8, SR_CTAID.X ;  /* 0x0000000000087919 */ /* 0x000ea20000002500 */
[----:B------:R-:W-:Y:S01]  /*21d30*/  ULDC.64 UR14, c[0x0][0x628] ;  /* 0x00018a00000e7ab9 */ /* 0x000fe20000000a00 */
[----:B------:R-:W3:Y:S01]  /*21d40*/  LDC R9, c[0x0][0x144] ;  /* 0x00005100ff097b82 */ /* 0x000ee20000000800 */
[----:B------:R-:W-:Y:S01]  /*21d50*/  ULDC UR6, c[0x0][0x150] ;  /* 0x0000540000067ab9 */ /* 0x000fe20000000800 */
[----:B------:R-:W4:Y:S01]  /*21d60*/  S2R R12, SR_CTAID.Y ;  /* 0x00000000000c7919 */ /* 0x000f220000002600 */
[----:B------:R-:W-:Y:S01]  /*21d70*/  ISETP.NE.U32.AND P0, PT, RZ, UR14, PT ;  /* 0x0000000eff007c0c */ /* 0x000fe2000bf05070 */
[----:B------:R-:W-:Y:S01]  /*21d80*/  ULDC UR17, c[0x0][0x630] ;  /* 0x00018c0000117ab9 */ /* 0x000fe20000000800 */
[----:B------:R-:W-:Y:S02]  /*21d90*/  R2UR UR10, R11 ;  /* 0x000000000b0a72ca */ /* 0x000fe400000e0000 */
[----:B------:R-:W-:Y:S01]  /*21da0*/  ISETP.NE.AND.EX P0, PT, RZ, UR15, PT, P0 ;  /* 0x0000000fff007c0c */ /* 0x000fe2000bf05300 */
[----:B------:R-:W0:Y:S01]  /*21db0*/  LDC.64 R6, c[0x0][0x620] ;  /* 0x00018800ff067b82 */ /* 0x000e220000000a00 */
[----:B------:R-:W-:-:S02]  /*21dc0*/  R2UR UR11, R13 ;  /* 0x000000000d0b72ca */ /* 0x000fc400000e0000 */
[----:B--2---:R-:W-:-:S05]  /*21dd0*/  I2FP.F32.U32 R0, R8 ;  /* 0x0000000800007245 */ /* 0x004fca0000201000 */
[----:B------:R-:W-:-:S06]  /*21de0*/  FMUL R0, R0, UR6 ;  /* 0x0000000600007c20 */ /* 0x000fcc0008400000 */
[----:B------:R-:W2:Y:S01]  /*21df0*/  F2I.U32.TRUNC.NTZ R0, R0 ;  /* 0x0000000000007305 */ /* 0x000ea2000020f000 */
[----:B----4-:R-:W-:Y:S05]  /*21e00*/  @!P0 BRA `(.L_x_548) ;  /* 0x0000000000308947 */ /* 0x010fea0003800000 */
        /* <DEDUP_REMOVED lines=12> */
.L_x_548:
[----:B------:R-:W-:Y:S01]  /*21ed0*/  USHF.R.U64 UR14, UR10, UR17, UR11 ;  /* 0x000000110a0e7299 */ /* 0x000fe2000800120b */
[----:B------:R-:W4:Y:S01]  /*21ee0*/  LDC.64 R20, c[0x0][0x640] ;  /* 0x00019000ff147b82 */ /* 0x000f220000000a00 */
[----:B------:R-:W-:Y:S01]  /*21ef0*/  USHF.R.U32.HI UR6, URZ, UR17, UR11 ;  /* 0x000000113f067299 */ /* 0x000fe2000801160b */
[----:B--2---:R-:W-:Y:S02]  /*21f00*/  IMAD.MOV R10, RZ, RZ, -R0 ;  /* 0x000000ffff0a7224 */ /* 0x004fe400078e0a00 */
[----:B0-----:R-:W-:Y:S01]  /*21f10*/  IMAD.MOV.U32 R2, RZ, RZ, R11 ;  /* 0x000000ffff027224 */ /* 0x001fe200078e000b */
[----:B------:R-:W-:Y:S01]  /*21f20*/  IADD3 R5, P0, RZ, -UR14, RZ ;  /* 0x8000000eff057c10 */ /* 0x000fe2000ff1e0ff */
[----:B---3--:R-:W-:Y:S02]  /*21f30*/  IMAD R17, R9, R10, R8 ;  /* 0x0000000a09117224 */ /* 0x008fe400078e0208 */
[----:B------:R-:W0:Y:S02]  /*21f40*/  LDC R4, c[0x0][0x618] ;  /* 0x00018600ff047b82 */ /* 0x000e240000000800 */
[----:B------:R-:W-:Y:S01]  /*21f50*/  IMAD.X R3, RZ, RZ, ~UR6, P0 ;  /* 0x80000006ff037e24 */ /* 0x000fe200080e06ff */
[----:B------:R-:W-:-:S03]  /*21f60*/  ULDC UR6, c[0x0][0x154] ;  /* 0x0000550000067ab9 */ /* 0x000fc60000000800 */
[-C--:B------:R-:W-:Y:S02]  /*21f70*/  IMAD R0, R3, R6.reuse, RZ ;  /* 0x0000000603007224 */ /* 0x080fe400078e02ff */
[----:B------:R-:W2:Y:S01]  /*21f80*/  LDC R14, c[0x0][0x608] ;  /* 0x00018200ff0e7b82 */ /* 0x000ea20000000800 */
[----:B------:R-:W-:Y:S02]  /*21f90*/  IMAD.MOV.U32 R3, RZ, RZ, R13 ;  /* 0x000000ffff037224 */ /* 0x000fe400078e000d */
[----:B------:R-:W-:-:S05]  /*21fa0*/  IMAD.WIDE.U32 R2, R5, R6, R2 ;  /* 0x0000000605027225 */ /* 0x000fca00078e0002 */
[----:B------:R-:W3:Y:S01]  /*21fb0*/  LDC R18, c[0x0][0x658] ;  /* 0x00019600ff127b82 */ /* 0x000ee20000000800 */
[----:B------:R-:W-:Y:S01]  /*21fc0*/  IMAD R5, R5, R7, R0 ;  /* 0x0000000705057224 */ /* 0x000fe200078e0200 */
[----:B------:R-:W-:Y:S01]  /*21fd0*/  I2FP.F32.U32 R0, R12 ;  /* 0x0000000c00007245 */ /* 0x000fe20000201000 */
[----:B------:R-:W-:Y:S01]  /*21fe0*/  IMAD.MOV.U32 R7, RZ, RZ, 0x1 ;  /* 0x00000001ff077424 */ /* 0x000fe200078e00ff */
[----:B----4-:R-:W-:Y:S01]  /*21ff0*/  ISETP.NE.U32.AND P0, PT, R20, RZ, PT ;  /* 0x000000ff1400720c */ /* 0x010fe20003f05070 */
[----:B------:R-:W-:Y:S02]  /*22000*/  IMAD.IADD R3, R3, 0x1, R5 ;  /* 0x0000000103037824 */ /* 0x000fe400078e0205 */
[----:B------:R-:W-:Y:S01]  /*22010*/  FMUL R0, R0, UR6 ;  /* 0x0000000600007c20 */ /* 0x000fe20008400000 */
[----:B------:R-:W4:Y:S01]  /*22020*/  LDC R15, c[0x0][0x148] ;  /* 0x00005200ff0f7b82 */ /* 0x000f220000000800 */
[----:B------:R-:W-:Y:S01]  /*22030*/  ISETP.NE.AND.EX P0, PT, R21, RZ, PT, P0 ;  /* 0x000000ff1500720c */ /* 0x000fe20003f05300 */
[----:B------:R-:W-:Y:S01]  /*22040*/  IMAD.MOV.U32 R5, RZ, RZ, -0x1 ;  /* 0xffffffffff057424 */ /* 0x000fe200078e00ff */
[-CC-:B0-----:R-:W-:Y:S01]  /*22050*/  SHF.R.U64 R10, R2, R4.reuse, R3.reuse ;  /* 0x00000004020a7219 */ /* 0x181fe20000001203 */
[----:B------:R0:W0:Y:S01]  /*22060*/  F2I.U32.TRUNC.NTZ R13, R0 ;  /* 0x00000000000d7305 */ /* 0x000022000020f000 */
[----:B------:R-:W-:-:S03]  /*22070*/  SHF.R.U32.HI R3, RZ, R4, R3 ;  /* 0x00000004ff037219 */ /* 0x000fc60000011603 */
[----:B------:R-:W0:Y:S01]  /*22080*/  LDC R16, c[0x0][0x600] ;  /* 0x00018000ff107b82 */ /* 0x000e220000000800 */
[-CC-:B--2---:R-:W-:Y:S02]  /*22090*/  SHF.R.U64 R8, R10, R14.reuse, R3.reuse ;  /* 0x0000000e0a087219 */ /* 0x184fe40000001203 */
[----:B------:R-:W-:-:S05]  /*220a0*/  SHF.R.U32.HI R3, RZ, R14, R3 ;  /* 0x0000000eff037219 */ /* 0x000fca0000011603 */
[----:B------:R-:W2:Y:S01]  /*220b0*/  LDC R22, c[0x0][0x648] ;  /* 0x00019200ff167b82 */ /* 0x000ea20000000800 */
[-CC-:B---3--:R-:W-:Y:S02]  /*220c0*/  SHF.R.U64 R11, R8, R18.reuse, R3.reuse ;  /* 0x00000012080b7219 */ /* 0x188fe40000001203 */
[-C--:B------:R-:W-:Y:S02]  /*220d0*/  SHF.L.U32 R5, R5, R18.reuse, RZ ;  /* 0x0000001205057219 */ /* 0x080fe400000006ff */
[-C--:B------:R-:W-:Y:S01]  /*220e0*/  SHF.R.U32.HI R3, RZ, R18.reuse, R3 ;  /* 0x00000012ff037219 */ /* 0x080fe20000011603 */
[----:B------:R-:W-:Y:S01]  /*220f0*/  IMAD.MOV.U32 R2, RZ, RZ, R11 ;  /* 0x000000ffff027224 */ /* 0x000fe200078e000b */
[----:B------:R-:W-:Y:S01]  /*22100*/  SHF.L.U32 R38, R7, R18, RZ ;  /* 0x0000001207267219 */ /* 0x000fe200000006ff */
[----:B------:R-:W3:Y:S01]  /*22110*/  LDC R23, c[0x0][0x638] ;  /* 0x00018e00ff177b82 */ /* 0x000ee20000000800 */
[----:B------:R-:W-:-:S07]  /*22120*/  LOP3.LUT R19, RZ, R5, RZ, 0x33, !PT ;  /* 0x00000005ff137212 */ /* 0x000fce00078e33ff */
[----:B------:R-:W0:Y:S01]  /*22130*/  LDC R24, c[0x0][0x610] ;  /* 0x00018400ff187b82 */ /* 0x000e220000000800 */
[----:B------:R-:W-:Y:S05]  /*22140*/  @!P0 BRA `(.L_x_549) ;  /* 0x0000000000288947 */ /* 0x000fea0003800000 */
[----:B0-----:R-:W0:Y:S02]  /*22150*/  LDC R0, c[0x0][0x64c] ;  /* 0x00019300ff007b82 */ /* 0x001e240000000800 */
[----:B0-----:R-:W-:-:S05]  /*22160*/  IADD3 R7, P0, R11, R0, RZ ;  /* 0x000000000b077210 */ /* 0x001fca0007f1e0ff */
        /* <DEDUP_REMOVED lines=8> */
.L_x_549:
[----:B0-2---:R-:W-:Y:S01]  /*221f0*/  SHF.R.U64 R0, R2, R22, R3 ;  /* 0x0000001602007219 */ /* 0x005fe20000001203 */
[----:B------:R-:W-:Y:S01]  /*22200*/  VIADD R5, R16, 0xffffffff ;  /* 0xffffffff10057836 */ /* 0x000fe20000000000 */
[----:B------:R-:W-:Y:S01]  /*22210*/  LOP3.LUT R3, R8, R19, RZ, 0xc0, !PT ;  /* 0x0000001308037212 */ /* 0x000fe200078ec0ff */
[----:B------:R-:W-:Y:S02]  /*22220*/  IMAD.MOV R13, RZ, RZ, -R13 ;  /* 0x000000ffff0d7224 */ /* 0x000fe400078e0a0d */
[----:B------:R-:W-:Y:S02]  /*22230*/  IMAD.MOV R2, RZ, RZ, -R0 ;  /* 0x000000ffff027224 */ /* 0x000fe400078e0a00 */
[----:B------:R-:W-:Y:S01]  /*22240*/  IMAD R38, R38, R0, R3 ;  /* 0x0000000026267224 */ /* 0x000fe200078e0203 */
[----:B------:R-:W-:Y:S01]  /*22250*/  LOP3.LUT R3, R10, R5, RZ, 0xc0, !PT ;  /* 0x000000050a037212 */ /* 0x000fe200078ec0ff */
[----:B----4-:R-:W-:Y:S02]  /*22260*/  @P4 IMAD R17, R15, R13, R12 ;  /* 0x0000000d0f114224 */ /* 0x010fe400078e020c */
[----:B---3--:R-:W-:-:S02]  /*22270*/  IMAD R0, R2, R23, R11 ;  /* 0x0000001702007224 */ /* 0x008fc400078e020b */
[----:B------:R-:W-:Y:S02]  /*22280*/  IMAD.MOV.U32 R2, RZ, RZ, 0x1 ;  /* 0x00000001ff027424 */ /* 0x000fe400078e00ff */
[----:B------:R-:W-:Y:S02]  /*22290*/  IMAD R38, R38, R24, R17 ;  /* 0x0000001826267224 */ /* 0x000fe400078e0211 */
[----:B------:R-:W-:Y:S01]  /*222a0*/  IMAD R3, R0, R16, R3 ;  /* 0x0000001000037224 */ /* 0x000fe200078e0203 */
[----:B------:R-:W-:-:S04]  /*222b0*/  PRMT R0, R2, 0x7610, R0 ;  /* 0x0000761002007816 */ /* 0x000fc80000000000 */
[----:B------:R-:W-:Y:S02]  /*222c0*/  SEL R2, R3, R38, !P4 ;  /* 0x0000002603027207 */ /* 0x000fe40006000000 */
[----:B------:R-:W-:-:S03]  /*222d0*/  SEL R38, R38, R3, !P4 ;  /* 0x0000000326267207 */ /* 0x000fc60006000000 */
[----:B------:R2:W-:Y:S04]  /*222e0*/  STL [R1+0x480], R2 ;  /* 0x0004800201007387 */ /* 0x0005e80000100800 */
.L_x_547:
[----:B------:R-:W-:Y:S01]  /*222f0*/  UIADD3 UR5, UR12, UR5, URZ ;  /* 0x000000050c057290 */ /* 0x000fe2000fffe03f */
[----:B------:R3:W-:Y:S01]  /*22300*/  STL [R1+0x484], R38 ;  /* 0x0004842601007387 */ /* 0x0007e20000100800 */
[----:B------:R-:W-:Y:S02]  /*22310*/  LOP3.LUT P0, RZ, R0, 0xff, RZ, 0xc0, !PT ;  /* 0x000000ff00ff7812 */ /* 0x000fe4000780c0ff */
[----:B------:R-:W-:Y:S02]  /*22320*/  USHF.R.U32.HI UR6, URZ, 0x4, UR5 ;  /* 0x000000043f067899 */ /* 0x000fe40008011605 */
[----:B------:R-:W-:Y:S02]  /*22330*/  UISETP.GT.U32.AND UP1, UPT, UR5, 0xf, UPT ;  /* 0x0000000f0500788c */ /* 0x000fe4000bf24070 */
[----:B------:R-:W-:Y:S02]  /*22340*/  ULOP3.LUT UR6, UR6, 0x1, URZ, 0xc0, !UPT ;  /* 0x0000000106067892 */ /* 0x000fe4000f8ec03f */
[----:B------:R-:W-:-:S02]  /*22350*/  UISETP.LT.U32.AND UP1, UPT, UR12, 0x10, UP1 ;  /* 0x000000100c00788c */ /* 0x000fc40008f21070 */
[----:B------:R-:W-:Y:S02]  /*22360*/  UISETP.NE.U32.AND UP0, UPT, UR6, 0x1, UPT ;  /* 0x000000010600788c */ /* 0x000fe4000bf05070 */
[----:B------:R-:W-:Y:S02]  /*22370*/  USEL UR7, URZ, 0x1, !UP1 ;  /* 0x000000013f077887 */ /* 0x000fe4000c800000 */
[----:B------:R-:W-:Y:S02]  /*22380*/  UISETP.GT.U32.AND UP0, UPT, UR12, 0xf, !UP0 ;  /* 0x0000000f0c00788c */ /* 0x000fe4000c704070 */
[----:B------:R-:W-:Y:S02]  /*22390*/  ULOP3.LUT UR5, UR5, 0xf, URZ, 0xc0, !UPT ;  /* 0x0000000f05057892 */ /* 0x000fe4000f8ec03f */
[----:B------:R-:W-:-:S04]  /*223a0*/  USEL UR6, URZ, 0x1, !UP0 ;  /* 0x000000013f067887 */ /* 0x000fc8000c000000 */
[----:B------:R-:W-:Y:S01]  /*223b0*/  ULOP3.LUT UR4, UR6, UR4, UR7, 0x96, !UPT ;  /* 0x0000000406047292 */ /* 0x000fe2000f8e9607 */
[----:B---3--:R-:W-:Y:S11]  /*223c0*/  @P0 BRA `(.L_x_550) ;  /* 0xfffffdec00840947 */ /* 0x008ff6000383ffff */
[----:B------:R-:W-:Y:S05]  /*223d0*/  EXIT ;  /* 0x000000000000794d */ /* 0x000fea0003800000 */
.L_x_4:
[----:B------:R-:W2:Y:S01]  /*223e0*/  LDL R15, [R1+0x47c] ;  /* 0x00047c00010f7983 */ /* 0x000ea20000100800 */
[----:B------:R-:W-:-:S03]  /*223f0*/  ULDC.64 UR4, c[0x0][0x650] ;  /* 0x0001940000047ab9 */ /* 0x000fc60000000a00 */
[----:B------:R-:W3:Y:S01]  /*22400*/  LDL R18, [R1+0x478] ;  /* 0x0004780001127983 */ /* 0x000ee20000100800 */
[----:B------:R-:W-:Y:S01]  /*22410*/  PRMT R0, RZ, 0x7610, R0 ;  /* 0x00007610ff007816 */ /* 0x000fe20000000000 */
[----:B------:R-:W-:Y:S02]  /*22420*/  IMAD.MOV.U32 R4, RZ, RZ, -0x1 ;  /* 0xffffffffff047424 */ /* 0x000fe400078e00ff */
[----:B------:R-:W-:Y:S02]  /*22430*/  IMAD.MOV.U32 R5, RZ, RZ, -0x1 ;  /* 0xffffffffff057424 */ /* 0x000fe400078e00ff */
[----:B------:R-:W-:Y:S01]  /*22440*/  IMAD.MOV.U32 R6, RZ, RZ, -0x1 ;  /* 0xffffffffff067424 */ /* 0x000fe200078e00ff */
[----:B--2---:R-:W-:-:S04]  /*22450*/  ISETP.GE.U32.AND P0, PT, R15, UR4, PT ;  /* 0x000000040f007c0c */ /* 0x004fc8000bf06070 */
[----:B---3--:R-:W-:-:S13]  /*22460*/  ISETP.GE.U32.AND.EX P0, PT, R18, UR5, PT, P0 ;  /* 0x0000000512007c0c */ /* 0x008fda000bf06100 */
[----:B------:R-:W-:Y:S05]  /*22470*/  @P0 BRA `(.L_x_551) ;  /* 0x0000000400640947 */ /* 0x000fea0003800000 */
[----:B------:R-:W0:Y:S01]  /*22480*/  LDC.64 R12, c[0x0][0x628] ;  /* 0x00018a00ff0c7b82 */ /* 0x000e220000000a00 */
[----:B------:R-:W-:Y:S02]  /*22490*/  IMAD.MOV.U32 R8, RZ, RZ, R15 ;  /* 0x000000ffff087224 */ /* 0x000fe400078e000f */
[----:B------:R-:W-:-:S05]  /*224a0*/  IMAD.MOV.U32 R9, RZ, RZ, R18 ;  /* 0x000000ffff097224 */ /* 0x000fca00078e0012 */
[----:B------:R-:W1:Y:S08]  /*224b0*/  LDC R14, c[0x0][0x630] ;  /* 0x00018c00ff0e7b82 */ /* 0x000e700000000800 */
[----:B------:R-:W2:Y:S01]  /*224c0*/  LDC.64 R16, c[0x0][0x620] ;  /* 0x00018800ff107b82 */ /* 0x000ea20000000a00 */
[----:B0-----:R-:W-:-:S04]  /*224d0*/  ISETP.NE.U32.AND P0, PT, R12, RZ, PT ;  /* 0x000000ff0c00720c */ /* 0x001fc80003f05070 */
[----:B------:R-:W-:-:S13]  /*224e0*/  ISETP.NE.AND.EX P0, PT, R13, RZ, PT, P0 ;  /* 0x000000ff0d00720c */ /* 0x000fda0003f05300 */
[----:B-12---:R-:W-:Y:S05]  /*224f0*/  @!P0 BRA `(.L_x_552) ;  /* 0x0000000000288947 */ /* 0x006fea0003800000 */
[----:B------:R-:W0:Y:S02]  /*22500*/  LDC R0, c[0x0][0x634] ;  /* 0x00018d00ff007b82 */ /* 0x000e240000000800 */
        /* <DEDUP_REMOVED lines=9> */
.L_x_552:
[-CC-:B------:R-:W-:Y:S01]  /*225a0*/  SHF.R.U64 R11, R8, R14.reuse, R9.reuse ;  /* 0x0000000e080b7219 */ /* 0x180fe20000001209 */
[----:B------:R-:W0:Y:S01]  /*225b0*/  LDC R6, c[0x0][0x618] ;  /* 0x00018600ff067b82 */ /* 0x000e220000000800 */
[----:B------:R-:W-:Y:S01]  /*225c0*/  SHF.R.U32.HI R0, RZ, R14, R9 ;  /* 0x0000000eff007219 */ /* 0x000fe20000011609 */
[----:B------:R-:W-:Y:S01]  /*225d0*/  ULDC UR4, c[0x0][0x150] ;  /* 0x0000540000047ab9 */ /* 0x000fe20000000800 */
[----:B------:R-:W-:Y:S01]  /*225e0*/  IADD3 R3, P0, RZ, -R11, RZ ;  /* 0x8000000bff037210 */ /* 0x000fe20007f1e0ff */
[----:B------:R-:W-:Y:S01]  /*225f0*/  IMAD.MOV.U32 R4, RZ, RZ, R15 ;  /* 0x000000ffff047224 */ /* 0x000fe200078e000f */
[----:B------:R-:W-:Y:S01]  /*22600*/  I2FP.F32.U32 R8, R2 ;  /* 0x0000000200087245 */ /* 0x000fe20000201000 */
[----:B------:R-:W-:Y:S02]  /*22610*/  IMAD.MOV.U32 R5, RZ, RZ, R18 ;  /* 0x000000ffff057224 */ /* 0x000fe400078e0012 */
[----:B------:R-:W1:Y:S01]  /*22620*/  LDC.64 R20, c[0x0][0x640] ;  /* 0x00019000ff147b82 */ /* 0x000e620000000a00 */
[----:B------:R-:W-:-:S02]  /*22630*/  IMAD.X R7, RZ, RZ, ~R0, P0 ;  /* 0x000000ffff077224 */ /* 0x000fc400000e0e00 */
[----:B------:R-:W-:Y:S01]  /*22640*/  FMUL R9, R8, UR4 ;  /* 0x0000000408097c20 */ /* 0x000fe20008400000 */
[----:B------:R-:W-:Y:S01]  /*22650*/  IMAD.WIDE.U32 R4, R3, R16, R4 ;  /* 0x0000001003047225 */ /* 0x000fe200078e0004 */
[----:B------:R-:W-:-:S03]  /*22660*/  ULDC UR4, c[0x0][0x154] ;  /* 0x0000550000047ab9 */ /* 0x000fc60000000800 */
[----:B------:R-:W-:Y:S01]  /*22670*/  IMAD R0, R7, R16, RZ ;  /* 0x0000001007007224 */ /* 0x000fe200078e02ff */
[----:B------:R-:W2:Y:S01]  /*22680*/  LDC R13, c[0x0][0x144] ;  /* 0x00005100ff0d7b82 */ /* 0x000ea20000000800 */
[----:B------:R-:W3:Y:S02]  /*22690*/  F2I.U32.TRUNC.NTZ R9, R9 ;  /* 0x0000000900097305 */ /* 0x000ee4000020f000 */
[----:B------:R-:W-:-:S04]  /*226a0*/  IMAD R3, R3, R17, R0 ;  /* 0x0000001103037224 */ /* 0x000fc800078e0200 */
[----:B------:R-:W-:Y:S01]  /*226b0*/  IMAD.IADD R3, R5, 0x1, R3 ;  /* 0x0000000105037824 */ /* 0x000fe200078e0203 */
[----:B------:R-:W4:Y:S04]  /*226c0*/  LDC R12, c[0x0][0x608] ;  /* 0x00018200ff0c7b82 */ /* 0x000f280000000800 */
[----:B0-----:R-:W-:Y:S02]  /*226d0*/  SHF.R.U64 R8, R4, R6, R3 ;  /* 0x0000000604087219 */ /* 0x001fe40000001203 */
[----:B------:R-:W-:Y:S02]  /*226e0*/  I2FP.F32.U32 R4, R10 ;  /* 0x0000000a00047245 */ /* 0x000fe40000201000 */
[----:B------:R-:W0:Y:S01]  /*226f0*/  LDC R7, c[0x0][0x658] ;  /* 0x00019600ff077b82 */ /* 0x000e220000000800 */
[----:B-1----:R-:W-:Y:S01]  /*22700*/  ISETP.NE.U32.AND P0, PT, R20, RZ, PT ;  /* 0x000000ff1400720c */ /* 0x002fe20003f05070 */
[----:B---3--:R-:W-:Y:S01]  /*22710*/  IMAD.MOV R0, RZ, RZ, -R9 ;  /* 0x000000ffff007224 */ /* 0x008fe200078e0a09 */
[----:B------:R-:W-:Y:S01]  /*22720*/  SHF.R.U32.HI R3, RZ, R6, R3 ;  /* 0x00000006ff037219 */ /* 0x000fe20000011603 */
[----:B------:R-:W-:Y:S01]  /*22730*/  FMUL R4, R4, UR4 ;  /* 0x0000000404047c20 */ /* 0x000fe20008400000 */
[----:B------:R-:W-:Y:S01]  /*22740*/  ISETP.NE.AND.EX P0, PT, R21, RZ, PT, P0 ;  /* 0x000000ff1500720c */ /* 0x000fe20003f05300 */
[----:B------:R-:W-:-:S02]  /*22750*/  IMAD.MOV.U32 R6, RZ, RZ, -0x1 ;  /* 0xffffffffff067424 */ /* 0x000fc400078e00ff */
[----:B------:R-:W1:Y:S01]  /*22760*/  LDC R17, c[0x0][0x148] ;  /* 0x00005200ff117b82 */ /* 0x000e620000000800 */
[----:B--2---:R-:W-:Y:S02]  /*22770*/  IMAD R19, R13, R0, R2 ;  /* 0x000000000d137224 */ /* 0x004fe400078e0202 */
[----:B------:R-:W-:-:S05]  /*22780*/  IMAD.MOV.U32 R2, RZ, RZ, 0x1 ;  /* 0x00000001ff027424 */ /* 0x000fca00078e00ff */
[----:B------:R-:W2:Y:S01]  /*22790*/  LDC R14, c[0x0][0x600] ;  /* 0x00018000ff0e7b82 */ /* 0x000ea20000000800 */
[-CC-:B----4-:R-:W-:Y:S02]  /*227a0*/  SHF.R.U64 R13, R8, R12.reuse, R3.reuse ;  /* 0x0000000c080d7219 */ /* 0x190fe40000001203 */
[----:B------:R-:W-:Y:S02]  /*227b0*/  SHF.R.U32.HI R0, RZ, R12, R3 ;  /* 0x0000000cff007219 */ /* 0x000fe40000011603 */
[----:B------:R3:W4:Y:S03]  /*227c0*/  F2I.U32.TRUNC.NTZ R12, R4 ;  /* 0x00000004000c7305 */ /* 0x000726000020f000 */
[----:B------:R-:W1:Y:S01]  /*227d0*/  LDC R16, c[0x0][0x648] ;  /* 0x00019200ff107b82 */ /* 0x000e620000000800 */
[-C--:B0-----:R-:W-:Y:S02]  /*227e0*/  SHF.R.U64 R15, R13, R7.reuse, R0 ;  /* 0x000000070d0f7219 */ /* 0x081fe40000001200 */
[----:B------:R-:W-:-:S02]  /*227f0*/  SHF.L.U32 R6, R6, R7, RZ ;  /* 0x0000000706067219 */ /* 0x000fc400000006ff */
[-C--:B------:R-:W-:Y:S01]  /*22800*/  SHF.L.U32 R22, R2, R7.reuse, RZ ;  /* 0x0000000702167219 */ /* 0x080fe200000006ff */
[----:B------:R-:W-:Y:S01]  /*22810*/  IMAD.MOV.U32 R2, RZ, RZ, R15 ;  /* 0x000000ffff027224 */ /* 0x000fe200078e000f */
[----:B------:R-:W-:Y:S01]  /*22820*/  SHF.R.U32.HI R3, RZ, R7, R0 ;  /* 0x00000007ff037219 */ /* 0x000fe20000011600 */
[----:B------:R-:W0:Y:S01]  /*22830*/  LDC R18, c[0x0][0x638] ;  /* 0x00018e00ff127b82 */ /* 0x000e220000000800 */
[----:B------:R-:W-:-:S07]  /*22840*/  LOP3.LUT R24, RZ, R6, RZ, 0x33, !PT ;  /* 0x00000006ff187212 */ /* 0x000fce00078e33ff */
[----:B------:R-:W0:Y:S01]  /*22850*/  LDC R23, c[0x0][0x610] ;  /* 0x00018400ff177b82 */ /* 0x000e220000000800 */
[----:B---34-:R-:W-:Y:S05]  /*22860*/  @!P0 BRA `(.L_x_553) ;  /* 0x0000000000288947 */ /* 0x018fea0003800000 */
[----:B------:R-:W3:Y:S02]  /*22870*/  LDC R0, c[0x0][0x64c] ;  /* 0x00019300ff007b82 */ /* 0x000ee40000000800 */
[----:B---3--:R-:W-:-:S05]  /*22880*/  IADD3 R7, P0, R15, R0, RZ ;  /* 0x000000000f077210 */ /* 0x008fca0007f1e0ff */
        /* <DEDUP_REMOVED lines=8> */
.L_x_553:
[----:B-1----:R-:W-:Y:S01]  /*22910*/  SHF.R.U64 R3, R2, R16, R3 ;  /* 0x0000001002037219 */ /* 0x002fe20000001203 */
[----:B--2---:R-:W-:Y:S01]  /*22920*/  VIADD R5, R14, 0xffffffff ;  /* 0xffffffff0e057836 */ /* 0x004fe20000000000 */
[----:B------:R-:W-:Y:S01]  /*22930*/  LOP3.LUT R0, R13, R24, RZ, 0xc0, !PT ;  /* 0x000000180d007212 */ /* 0x000fe200078ec0ff */
[----:B------:R-:W-:Y:S02]  /*22940*/  IMAD.MOV R12, RZ, RZ, -R12 ;  /* 0x000000ffff0c7224 */ /* 0x000fe400078e0a0c */
[----:B------:R-:W-:Y:S02]  /*22950*/  IMAD.MOV R2, RZ, RZ, -R3 ;  /* 0x000000ffff027224 */ /* 0x000fe400078e0a03 */
[----:B------:R-:W-:Y:S01]  /*22960*/  IMAD R4, R22, R3, R0 ;  /* 0x0000000316047224 */ /* 0x000fe200078e0200 */
[----:B------:R-:W-:Y:S01]  /*22970*/  LOP3.LUT R3, R8, R5, RZ, 0xc0, !PT ;  /* 0x0000000508037212 */ /* 0x000fe200078ec0ff */
[----:B------:R-:W-:Y:S02]  /*22980*/  @P4 IMAD R19, R17, R12, R10 ;  /* 0x0000000c11134224 */ /* 0x000fe400078e020a */
[----:B0-----:R-:W-:-:S02]  /*22990*/  IMAD R0, R2, R18, R15 ;  /* 0x0000001202007224 */ /* 0x001fc400078e020f */
[----:B------:R-:W-:Y:S02]  /*229a0*/  IMAD R4, R4, R23, R19 ;  /* 0x0000001704047224 */ /* 0x000fe400078e0213 */
[----:B------:R-:W-:Y:S02]  /*229b0*/  IMAD R3, R0, R14, R3 ;  /* 0x0000000e00037224 */ /* 0x000fe400078e0203 */
[----:B------:R-:W-:Y:S02]  /*229c0*/  IMAD.MOV.U32 R2, RZ, RZ, 0x1 ;  /* 0x00000001ff027424 */ /* 0x000fe400078e00ff */
[----:B------:R-:W-:Y:S01]  /*229d0*/  IMAD.MOV.U32 R6, RZ, RZ, R11 ;  /* 0x000000ffff067224 */ /* 0x000fe200078e000b */
[----:B------:R-:W-:Y:S02]  /*229e0*/  SEL R5, R3, R4, !P4 ;  /* 0x0000000403057207 */ /* 0x000fe40006000000 */
[----:B------:R-:W-:Y:S02]  /*229f0*/  PRMT R0, R2, 0x7610, R0 ;  /* 0x0000761002007816 */ /* 0x000fe40000000000 */
[----:B------:R-:W-:-:S07]  /*22a00*/  SEL R4, R4, R3, !P4 ;  /* 0x0000000304047207 */ /* 0x000fce0006000000 */
.L_x_551:
[----:B------:R-:W-:-:S08]  /*22a10*/  NOP ;  /* 0x0000000000007918 */ /* 0x000fd00000000000 */
[----:B------:R-:W0:-:S00]  /*22a20*/  USETMAXREG.DEALLOC.CTAPOOL 0x28 ;  /* 0x00000028000079c8 */ /* 0x000e0000080e0500 */
[----:B------:R-:W-:-:S13]  /*22a30*/  ISETP.NE.AND P0, PT, RZ, UR8, PT ;  /* 0x00000008ff007c0c */ /* 0x000fda000bf05270 */
[----:B------:R-:W-:Y:S05]  /*22a40*/  @P0 EXIT ;  /* 0x000000000000094d */ /* 0x000fea0003800000 */
[----:B0-----:R-:W-:Y:S01]  /*22a50*/  LOP3.LUT P0, RZ, R0, 0xff, RZ, 0xc0, !PT ;  /* 0x000000ff00ff7812 */ /* 0x001fe2000780c0ff */
[----:B------:R-:W-:Y:S02]  /*22a60*/  IMAD.MOV.U32 R8, RZ, RZ, 0x1 ;  /* 0x00000001ff087424 */ /* 0x000fe400078e00ff */
[----:B------:R-:W-:-:S10]  /*22a70*/  IMAD.MOV.U32 R0, RZ, RZ, RZ ;  /* 0x000000ffff007224 */ /* 0x000fd400078e00ff */
[----:B------:R-:W-:Y:S05]  /*22a80*/  @!P0 BRA `(.L_x_554) ;  /* 0x0000000c00508947 */ /* 0x000fea0003800000 */
[----:B------:R-:W0:Y:S01]  /*22a90*/  LDC R0, c[0x0][0x28c] ;  /* 0x0000a300ff007b82 */ /* 0x000e220000000800 */
[----:B------:R-:W1:Y:S01]  /*22aa0*/  S2R R2, SR_TID.X ;  /* 0x0000000000027919 */ /* 0x000e620000002100 */
[----:B------:R-:W-:Y:S01]  /*22ab0*/  ULDC UR5, c[0x0][0x658] ;  /* 0x0001960000057ab9 */ /* 0x000fe20000000800 */
[----:B------:R-:W-:Y:S01]  /*22ac0*/  UMOV UR7, 0xffffffff ;  /* 0xffffffff00077882 */ /* 0x000fe20000000000 */
[----:B------:R-:W-:Y:S01]  /*22ad0*/  ULDC UR6, c[0x0][0xc] ;  /* 0x0000030000067ab9 */ /* 0x000fe20000000800 */
[----:B------:R-:W-:Y:S01]  /*22ae0*/  USHF.L.U32 UR9, UR7, UR5, URZ ;  /* 0x0000000507097299 */ /* 0x000fe2000800063f */
[----:B------:R-:W-:Y:S01]  /*22af0*/  BSSY B0, `(.L_x_554) ;  /* 0x00000cd000007945 */ /* 0x000fe20003800000 */
[----:B------:R-:W-:Y:S01]  /*22b00*/  UMOV UR8, 0x1 ;  /* 0x0000000100087882 */ /* 0x000fe20000000000 */
[----:B------:R-:W-:Y:S01]  /*22b10*/  ULDC UR7, c[0x0][0x10] ;  /* 0x0000040000077ab9 */ /* 0x000fe20000000800 */
[----:B------:R-:W-:Y:S01]  /*22b20*/  USHF.L.U32 UR5, UR8, UR5, URZ ;  /* 0x0000000508057299 */ /* 0x000fe2000800063f */
[----:B------:R-:W-:Y:S01]  /*22b30*/  IMAD.MOV.U32 R11, RZ, RZ, 0x1 ;  /* 0x00000001ff0b7424 */ /* 0x000fe200078e00ff */
[----:B------:R-:W-:Y:S01]  /*22b40*/  UIMAD.WIDE.U32 UR6, UR6, UR7, URZ ;  /* 0x00000007060672a5 */ /* 0x000fe2000f8e003f */
[----:B------:R-:W-:Y:S01]  /*22b50*/  IMAD.MOV.U32 R8, RZ, RZ, 0x1 ;  /* 0x00000001ff087424 */ /* 0x000fe200078e00ff */
[----:B------:R-:W-:Y:S01]  /*22b60*/  ULDC UR8, c[0x0][0x14] ;  /* 0x0000050000087ab9 */ /* 0x000fe20000000800 */
[----:B------:R-:W-:Y:S01]  /*22b70*/  ULDC UR4, c[0x0][0x600] ;  /* 0x0001800000047ab9 */ /* 0x000fe20000000800 */
[----:B------:R-:W-:-:S02]  /*22b80*/  UIMAD.WIDE.U32 UR22, UR6, UR8, URZ ;  /* 0x00000008061672a5 */ /* 0x000fc4000f8e003f */
[----:B------:R-:W-:Y:S02]  /*22b90*/  UIMAD UR16, UR7, UR8, URZ ;  /* 0x00000008071072a4 */ /* 0x000fe4000f8e023f */
[----:B------:R-:W-:Y:S02]  /*22ba0*/  ULOP3.LUT UR21, UR13, 0x2, URZ, 0xfc, !UPT ;  /* 0x000000020d157892 */ /* 0x000fe4000f8efc3f */
[----:B------:R-:W-:Y:S02]  /*22bb0*/  UIADD3 UR4, UR4, -0x1, URZ ;  /* 0xffffffff04047890 */ /* 0x000fe4000fffe03f */
[----:B------:R-:W-:Y:S01]  /*22bc0*/  ULOP3.LUT UR19, URZ, UR9, URZ, 0x33, !UPT ;  /* 0x000000093f137292 */ /* 0x000fe2000f8e333f */
[----:B0-----:R-:W-:Y:S01]  /*22bd0*/  VIADD R0, R0, 0x1f ;  /* 0x0000001f00007836 */ /* 0x001fe20000000000 */
[----:B------:R-:W-:Y:S01]  /*22be0*/  UIADD3 UR16, UR23, UR16, URZ ;  /* 0x0000001017107290 */ /* 0x000fe2000fffe03f */
[----:B------:R-:W-:-:S03]  /*22bf0*/  ULDC.64 UR24, c[0x0][0x198] ;  /* 0x0000660000187ab9 */ /* 0x000fc60000000a00 */
[----:B------:R-:W-:-:S04]  /*22c00*/  SHF.R.S32.HI R3, RZ, 0x1f, R0 ;  /* 0x0000001fff037819 */ /* 0x000fc80000011400 */
[----:B------:R-:W-:Y:S01]  /*22c10*/  LEA.HI R3, R3, R0, RZ, 0x5 ;  /* 0x0000000003037211 */ /* 0x000fe200078f28ff */
[----:B------:R-:W-:Y:S01]  /*22c20*/  IMAD.MOV.U32 R0, RZ, RZ, RZ ;  /* 0x000000ffff007224 */ /* 0x000fe200078e00ff */
[C---:B-1----:R-:W-:Y:S02]  /*22c30*/  LOP3.LUT P3, RZ, R2.reuse, 0x7f, RZ, 0xc0, !PT ;  /* 0x0000007f02ff7812 */ /* 0x042fe4000786c0ff */
[----:B------:R-:W-:Y:S02]  /*22c40*/  SHF.R.S32.HI R13, RZ, 0x5, R3 ;  /* 0x00000005ff0d7819 */ /* 0x000fe40000011403 */
[----:B------:R-:W-:-:S03]  /*22c50*/  LOP3.LUT P0, RZ, R2, 0x1f, RZ, 0xc0, !PT ;  /* 0x0000001f02ff7812 */ /* 0x000fc6000780c0ff */
[----:B------:R-:W-:Y:S01]  /*22c60*/  VIADD R10, R13, 0x1 ;  /* 0x000000010d0a7836 */ /* 0x000fe20000000000 */
[----:B------:R-:W-:-:S13]  /*22c70*/  PLOP3.LUT P0, PT, P0, P3, PT, 0x8a, 0x0 ;  /* 0x000000000000781c */ /* 0x000fda0000707172 */
.L_x_566:
[----:B------:R-:W-:-:S03]  /*22c80*/  UMOV UR6, 0xffffffff ;  /* 0xffffffff00067882 */ /* 0x000fc60000000000 */
[----:B------:R-:W-:Y:S05]  /*22c90*/  BRA.DIV UR6, `(.L_x_555) ;  /* 0x0000001606787947 */ /* 0x000fea000b800000 */
[----:B------:R-:W-:-:S13]  /*22ca0*/  ELECT P1, URZ, PT ;  /* 0x00000000003f782f */ /* 0x000fda0003820000 */
.L_x_589:
[----:B------:R-:W0:Y:S01]  /*22cb0*/  LDC R2, c[0x0][0x28c] ;  /* 0x0000a300ff027b82 */ /* 0x000e220000000800 */
[----:B------:R-:W-:Y:S01]  /*22cc0*/  BSSY B1, `(.L_x_556) ;  /* 0x0000038000017945 */ /* 0x000fe20003800000 */
[----:B0-----:R-:W-:-:S13]  /*22cd0*/  ISETP.LT.OR P1, PT, R2, 0x1, !P1 ;  /* 0x000000010200780c */ /* 0x001fda0004f21670 */
[----:B------:R-:W-:Y:S05]  /*22ce0*/  @P1 BRA `(.L_x_557) ;  /* 0x0000000000d41947 */ /* 0x000fea0003800000 */
[----:B------:R-:W-:Y:S02]  /*22cf0*/  IMAD R14, R4, 0xc0, RZ ;  /* 0x000000c0040e7824 */ /* 0x000fe400078e02ff */
[----:B------:R-:W-:Y:S02]  /*22d00*/  IMAD.SHL.U32 R9, R5, 0x100, RZ ;  /* 0x0000010005097824 */ /* 0x000fe400078e00ff */
[----:B------:R-:W-:Y:S02]  /*22d10*/  IMAD.MOV.U32 R16, RZ, RZ, RZ ;  /* 0x000000ffff107224 */ /* 0x000fe400078e00ff */
[----:B------:R-:W-:Y:S02]  /*22d20*/  IMAD.MOV.U32 R2, RZ, RZ, R10 ;  /* 0x000000ffff027224 */ /* 0x000fe400078e000a */
[----:B------:R-:W-:Y:S02]  /*22d30*/  IMAD.MOV.U32 R3, RZ, RZ, R8 ;  /* 0x000000ffff037224 */ /* 0x000fe400078e0008 */
[----:B------:R-:W-:-:S07]  /*22d40*/  IMAD.MOV.U32 R4, RZ, RZ, R0 ;  /* 0x000000ffff047224 */ /* 0x000fce00078e0000 */
.L_x_561:
[----:B------:R-:W0:Y:S01]  /*22d50*/  S2R R12, SR_CgaCtaId ;  /* 0x00000000000c7919 */ /* 0x000e220000008800 */
[----:B------:R-:W-:Y:S01]  /*22d60*/  MOV R5, 0x400 ;  /* 0x0000040000057802 */ /* 0x000fe20000000f00 */
[----:B------:R-:W1:Y:S03]  /*22d70*/  @!P3 LDC R7, c[0x0][0x500] ;  /* 0x00014000ff07bb82 */ /* 0x000e660000000800 */
[----:B0-----:R-:W-:Y:S02]  /*22d80*/  LEA R15, R12, R5, 0x18 ;  /* 0x000000050c0f7211 */ /* 0x001fe400078ec0ff */
[----:B------:R-:W-:-:S03]  /*22d90*/  SHF.L.U32 R5, R3, 0x1f, RZ ;  /* 0x0000001f03057819 */ /* 0x000fc600000006ff */
[----:B------:R-:W-:-:S04]  /*22da0*/  IMAD R12, R4, 0x8, R15 ;  /* 0x00000008040c7824 */ /* 0x000fc800078e020f */
[----:B------:R-:W0:Y:S02]  /*22db0*/  SYNCS.PHASECHK.TRANS64.TRYWAIT P1, [R12+URZ+0x80], R5 ;  /* 0x000080050c0075a7 */ /* 0x000e24000802017f */
[----:B01----:R-:W-:Y:S05]  /*22dc0*/  @!P1 BRA `(.L_x_558) ;  /* 0x00000014004c9947 */ /* 0x003fea0003800000 */
.L_x_590:
[----:B------:R-:W-:Y:S01]  /*22dd0*/  UPRMT UR6, UR21, 0x9910, URZ ;  /* 0x0000991015067896 */ /* 0x000fe2000800003f */
[----:B------:R1:W-:Y:S03]  /*22de0*/  @!P3 SYNCS.ARRIVE.TRANS64 RZ, [R12+URZ], R7 ;  /* 0x000000070cffb9a7 */ /* 0x0003e6000800003f */
[----:B------:R-:W-:-:S06]  /*22df0*/  UISETP.NE.AND UP0, UPT, UR6, 0x2, UPT ;  /* 0x000000020600788c */ /* 0x000fcc000bf05270 */
[----:B------:R-:W-:-:S13]  /*22e00*/  PLOP3.LUT P1, PT, PT, PT, UP0, 0x80, 0x0 ;  /* 0x000000000000781c */ /* 0x000fda0003f2f008 */
[----:B-1----:R-:W-:Y:S05]  /*22e10*/  @P1 BRA `(.L_x_559) ;  /* 0x0000000000041947 */ /* 0x002fea0003800000 */
[----:B------:R-:W-:Y:S01]  /*22e20*/  BPT.TRAP 0x1 ;  /* 0x000000040000795c */ /* 0x000fe20000300000 */
.L_x_559:
[----:B------:R-:W-:Y:S05]  /*22e30*/  @P0 BRA `(.L_x_560) ;  /* 0x0000000000040947 */ /* 0x000fea0003800000 */
[----:B------:R-:W-:Y:S01]  /*22e40*/  BPT.TRAP 0x1 ;  /* 0x000000040000795c */ /* 0x000fe20000300000 */
.L_x_560:
[--C-:B0-----:R-:W-:Y:S01]  /*22e50*/  IMAD R5, R4, 0x1800, R15.reuse ;  /* 0x0000180004057824 */ /* 0x101fe200078e020f */
[----:B------:R-:W-:Y:S01]  /*22e60*/  R2UR UR9, R12 ;  /* 0x000000000c0972ca */ /* 0x000fe200000e0000 */
[----:B------:R-:W-:Y:S01]  /*22e70*/  IMAD R15, R4, 0x2000, R15 ;  /* 0x00002000040f7824 */ /* 0x000fe200078e020f */
[----:B------:R-:W-:Y:S01]  /*22e80*/  UIADD3 UR6, UP0, UR24, 0xf0, URZ ;  /* 0x000000f018067890 */ /* 0x000fe2000ff1e03f */
[----:B------:R-:W-:Y:S01]  /*22e90*/  VIADD R2, R2, 0xffffffff ;  /* 0xffffffff02027836 */ /* 0x000fe20000000000 */
[----:B------:R-:W-:Y:S01]  /*22ea0*/  R2UR UR7, R5 ;  /* 0x00000000050772ca */ /* 0x000fe200000e0000 */
[----:B------:R-:W-:Y:S01]  /*22eb0*/  UIADD3 UR26, UP1, UR24, 0x1f0, URZ ;  /* 0x000001f0181a7890 */ /* 0x000fe2000ff3e03f */
[----:B------:R-:W-:Y:S01]  /*22ec0*/  R2UR UR8, R15 ;  /* 0x000000000f0872ca */ /* 0x000fe200000e0000 */
[----:B------:R-:W-:Y:S01]  /*22ed0*/  VIADD R4, R4, 0x1 ;  /* 0x0000000104047836 */ /* 0x000fe20000000000 */
[----:B------:R-:W-:Y:S01]  /*22ee0*/  R2UR UR11, R14 ;  /* 0x000000000e0b72ca */ /* 0x000fe200000e0000 */
[----:B------:R-:W-:Y:S01]  /*22ef0*/  UIADD3.X UR27, URZ, UR25, URZ, UP1, !UPT ;  /* 0x000000193f1b7290 */ /* 0x000fe20008ffe43f */
[----:B------:R-:W-:Y:S01]  /*22f00*/  R2UR UR10, R16 ;  /* 0x00000000100a72ca */ /* 0x000fe200000e0000 */
[----:B------:R-:W-:Y:S01]  /*22f10*/  UMOV UR14, 0x0 ;  /* 0x00000000000e7882 */ /* 0x000fe20000000000 */
[----:B------:R-:W-:Y:S01]  /*22f20*/  R2UR UR12, R6 ;  /* 0x00000000060c72ca */ /* 0x000fe200000e0000 */
[----:B------:R-:W-:Y:S01]  /*22f30*/  UMOV UR15, 0x10000000 ;  /* 0x10000000000f7882 */ /* 0x000fe20000000000 */
[----:B------:R-:W-:Y:S01]  /*22f40*/  R2UR UR20, R9 ;  /* 0x00000000091472ca */ /* 0x000fe200000e0000 */
[----:B------:R-:W-:Y:S01]  /*22f50*/  VIADD R16, R16, 0x20 ;  /* 0x0000002010107836 */ /* 0x000fe20000000000 */
[----:B------:R-:W-:Y:S01]  /*22f60*/  ISETP.GT.AND P2, PT, R2, 0x1, PT ;  /* 0x000000010200780c */ /* 0x000fe20003f44270 */
[----:B------:R-:W-:Y:S01]  /*22f70*/  UIADD3 UR17, UR7, 0x200, URZ ;  /* 0x0000020007117890 */ /* 0x000fe2000fffe03f */
[----:B------:R-:W-:Y:S01]  /*22f80*/  ISETP.NE.AND P1, PT, R4, 0x10, PT ;  /* 0x000000100400780c */ /* 0x000fe20003f25270 */
[----:B------:R-:W-:-:S02]  /*22f90*/  UIADD3.X UR7, URZ, UR25, URZ, UP0, !UPT ;  /* 0x000000193f077290 */ /* 0x000fc400087fe43f */
[----:B------:R-:W-:Y:S01]  /*22fa0*/  UIADD3 UR18, UR8, 0x18200, URZ ;  /* 0x0001820008127890 */ /* 0x000fe2000fffe03f */
[----:B------:R-:W-:Y:S02]  /*22fb0*/  SEL R12, RZ, 0x1, P1 ;  /* 0x00000001ff0c7807 */ /* 0x000fe40000800000 */
[----:B------:R-:W-:Y:S01]  /*22fc0*/  UMOV UR8, UR17 ;  /* 0x0000001100087c82 */ /* 0x000fe20008000000 */
[----:B------:R-:W-:Y:S02]  /*22fd0*/  SEL R4, R4, RZ, P1 ;  /* 0x000000ff04047207 */ /* 0x000fe40000800000 */
[----:B------:R-:W-:Y:S01]  /*22fe0*/  LOP3.LUT R3, R3, R12, RZ, 0x3c, !PT ;  /* 0x0000000c03037212 */ /* 0x000fe200078e3cff */
[----:B------:R0:W-:Y:S02]  /*22ff0*/  UTMALDG.3D [UR8], [UR6], desc[UR14] ;  /* 0x00000e08060075b4 */ /* 0x0001e40008011000 */
[----:B0-----:R-:W-:Y:S01]  /*23000*/  UMOV UR8, UR18 ;  /* 0x0000001200087c82 */ /* 0x001fe20008000000 */
[----:B------:R-:W-:-:S02]  /*23010*/  UMOV UR11, UR20 ;  /* 0x00000014000b7c82 */ /* 0x000fc40008000000 */
[----:B------:R0:W-:Y:S02]  /*23020*/  UTMALDG.3D [UR8], [UR26], desc[UR14] ;  /* 0x00000e081a0075b4 */ /* 0x0001e40008011000 */
[----:B0-----:R-:W-:Y:S05]  /*23030*/  @P2 BRA `(.L_x_561) ;  /* 0xfffffffc00442947 */ /* 0x001fea000383ffff */
.L_x_557:
[----:B------:R-:W-:Y:S05]  /*23040*/  BSYNC B1 ;  /* 0x0000000000017941 */ /* 0x000fea0003800000 */
.L_x_556:
[----:B------:R-:W2:Y:S01]  /*23050*/  LDL.LU R18, [R1+0x478] ;  /* 0x0004780001127983 */ /* 0x000ea20000300800 */
[----:B------:R-:W-:Y:S01]  /*23060*/  LOP3.LUT P2, RZ, R11, 0xff, RZ, 0xc0, !PT ;  /* 0x000000ff0bff7812 */ /* 0x000fe2000784c0ff */
[C---:B------:R-:W-:Y:S01]  /*23070*/  IMAD.IADD R0, R13.reuse, 0x1, R0 ;  /* 0x000000010d007824 */ /* 0x040fe200078e0200 */
[----:B------:R-:W-:Y:S01]  /*23080*/  ULDC.64 UR6, c[0x0][0x650] ;  /* 0x0001940000067ab9 */ /* 0x000fe20000000a00 */
[----:B------:R-:W3:Y:S01]  /*23090*/  LDL.LU R17, [R1+0x47c] ;  /* 0x00047c0001117983 */ /* 0x000ee20000300800 */
[----:B------:R-:W-:Y:S01]  /*230a0*/  BSSY B1, `(.L_x_562) ;  /* 0x000006f000017945 */ /* 0x000fe20003800000 */
[----:B------:R-:W-:Y:S01]  /*230b0*/  IMAD.MOV.U32 R5, RZ, RZ, -0x1 ;  /* 0xffffffffff057424 */ /* 0x000fe200078e00ff */
[----:B------:R-:W-:Y:S01]  /*230c0*/  ISETP.GT.U32.AND P1, PT, R0, 0xf, PT ;  /* 0x0000000f0000780c */ /* 0x000fe20003f24070 */
[----:B------:R-:W-:Y:S01]  /*230d0*/  IMAD.MOV.U32 R6, RZ, RZ, -0x1 ;  /* 0xffffffffff067424 */ /* 0x000fe200078e00ff */
[----:B------:R-:W-:Y:S02]  /*230e0*/  SHF.R.U32.HI R2, RZ, 0x4, R0 ;  /* 0x00000004ff027819 */ /* 0x000fe40000011600 */
[----:B------:R-:W-:-:S02]  /*230f0*/  ISETP.LT.U32.AND P1, PT, R13, 0x10, P1 ;  /* 0x000000100d00780c */ /* 0x000fc40000f21070 */
[----:B------:R-:W-:Y:S01]  /*23100*/  LOP3.LUT R2, R2, 0x1, RZ, 0xc0, !PT ;  /* 0x0000000102027812 */ /* 0x000fe200078ec0ff */
[----:B------:R-:W0:Y:S01]  /*23110*/  @P2 S2R R4, SR_CgaCtaId ;  /* 0x0000000000042919 */ /* 0x000e220000008800 */
[----:B------:R-:W-:Y:S02]  /*23120*/  @P2 MOV R3, 0x400 ;  /* 0x0000040000032802 */ /* 0x000fe40000000f00 */
[----:B------:R-:W-:Y:S02]  /*23130*/  LOP3.LUT R0, R0, 0xf, RZ, 0xc0, !PT ;  /* 0x0000000f00007812 */ /* 0x000fe400078ec0ff */
[----:B------:R-:W-:Y:S02]  /*23140*/  PRMT R11, RZ, 0x7610, R11 ;  /* 0x00007610ff0b7816 */ /* 0x000fe4000000000b */
[----:B0-----:R-:W-:Y:S01]  /*23150*/  @P2 LEA R3, R4, R3, 0x18 ;  /* 0x0000000304032211 */ /* 0x001fe200078ec0ff */
[----:B------:R-:W-:-:S03]  /*23160*/  IMAD.MOV.U32 R4, RZ, RZ, -0x1 ;  /* 0xffffffffff047424 */ /* 0x000fc600078e00ff */
[----:B------:R0:W-:Y:S01]  /*23170*/  @P2 SYNCS.ARRIVE.TRANS64.A1T0 RZ, [R3+URZ+0x118], RZ ;  /* 0x000118ff03ff29a7 */ /* 0x0001e2000810003f */
[----:B------:R-:W-:-:S04]  /*23180*/  ISETP.NE.U32.AND P2, PT, R2, 0x1, PT ;  /* 0x000000010200780c */ /* 0x000fc80003f45070 */
[----:B------:R-:W-:Y:S02]  /*23190*/  ISETP.GT.U32.AND P2, PT, R13, 0xf, !P2 ;  /* 0x0000000f0d00780c */ /* 0x000fe40005744070 */
[----:B0-----:R-:W-:Y:S02]  /*231a0*/  SEL R3, RZ, 0x1, !P1 ;  /* 0x00000001ff037807 */ /* 0x001fe40004800000 */
[----:B------:R-:W-:-:S04]  /*231b0*/  SEL R2, RZ, 0x1, !P2 ;  /* 0x00000001ff027807 */ /* 0x000fc80005000000 */
[----:B------:R-:W-:Y:S02]  /*231c0*/  LOP3.LUT R8, R2, R8, R3, 0x96, !PT ;  /* 0x0000000802087212 */ /* 0x000fe400078e9603 */
[----:B------:R-:W-:Y:S02]  /*231d0*/  PRMT R2, RZ, 0x7610, R2 ;  /* 0x00007610ff027816 */ /* 0x000fe40000000002 */
[----:B---3--:R-:W-:-:S04]  /*231e0*/  IADD3 R17, P5, R17, UR22, RZ ;  /* 0x0000001611117c10 */ /* 0x008fc8000ffbe0ff */
[----:B--2---:R-:W-:Y:S01]  /*231f0*/  IADD3.X R18, R18, UR16, RZ, P5, !PT ;  /* 0x0000001012127c10 */ /* 0x004fe2000affe4ff */
[----:B------:R0:W-:Y:S01]  /*23200*/  STL [R1+0x47c], R17 ;  /* 0x00047c1101007387 */ /* 0x0001e20000100800 */
[----:B------:R-:W-:-:S03]  /*23210*/  ISETP.GE.U32.AND P5, PT, R17, UR6, PT ;  /* 0x0000000611007c0c */ /* 0x000fc6000bfa6070 */
[----:B------:R0:W-:Y:S01]  /*23220*/  STL [R1+0x478], R18 ;  /* 0x0004781201007387 */ /* 0x0001e20000100800 */
[----:B------:R-:W-:-:S13]  /*23230*/  ISETP.GE.U32.AND.EX P1, PT, R18, UR7, PT, P5 ;  /* 0x0000000712007c0c */ /* 0x000fda000bf26150 */
[----:B0-----:R-:W-:Y:S05]  /*23240*/  @P1 BRA `(.L_x_563) ;  /* 0x0000000400501947 */ /* 0x001fea0003800000 */
[----:B------:R-:W-:Y:S01]  /*23250*/  ULDC.64 UR6, c[0x0][0x628] ;  /* 0x00018a0000067ab9 */ /* 0x000fe20000000a00 */
[----:B------:R-:W0:Y:S01]  /*23260*/  S2R R12, SR_CTAID.X ;  /* 0x00000000000c7919 */ /* 0x000e220000002500 */
[----:B------:R-:W-:Y:S01]  /*23270*/  ISETP.NE.U32.AND P1, PT, RZ, UR6, PT ;  /* 0x00000006ff007c0c */ /* 0x000fe2000bf25070 */
[----:B------:R-:W-:Y:S01]  /*23280*/  ULDC UR9, c[0x0][0x630] ;  /* 0x00018c0000097ab9 */ /* 0x000fe20000000800 */
[----:B------:R-:W-:Y:S01]  /*23290*/  IMAD.MOV.U32 R2, RZ, RZ, R17 ;  /* 0x000000ffff027224 */ /* 0x000fe200078e0011 */
[----:B------:R-:W1:Y:S01]  /*232a0*/  S2R R9, SR_CTAID.Y ;  /* 0x0000000000097919 */ /* 0x000e620000002600 */
[----:B------:R-:W-:Y:S01]  /*232b0*/  ISETP.NE.AND.EX P1, PT, RZ, UR7, PT, P1 ;  /* 0x00000007ff007c0c */ /* 0x000fe2000bf25310 */
[----:B------:R-:W-:-:S12]  /*232c0*/  IMAD.MOV.U32 R3, RZ, RZ, R18 ;  /* 0x000000ffff037224 */ /* 0x000fd800078e0012 */
[----:B------:R-:W-:Y:S05]  /*232d0*/  @!P1 BRA `(.L_x_564) ;  /* 0x0000000000289947 */ /* 0x000fea0003800000 */
[----:B------:R-:W-:Y:S02]  /*232e0*/  ULDC UR8, c[0x0][0x634] ;  /* 0x00018d0000087ab9 */ /* 0x000fe40000000800 */
[----:B------:R-:W-:-:S05]  /*232f0*/  IADD3 R7, P1, R17, UR8, RZ ;  /* 0x0000000811077c10 */ /* 0x000fca000ff3e0ff */
[----:B------:R-:W-:-:S04]  /*23300*/  IMAD.X R15, RZ, RZ, R18, P1 ;  /* 0x000000ffff0f7224 */ /* 0x000fc800008e0612 */
[----:B------:R-:W-:-:S04]  /*23310*/  IMAD.WIDE.U32 R4, R15, UR6, RZ ;  /* 0x000000060f047c25 */ /* 0x000fc8000f8e00ff */
[----:B------:R-:W-:-:S04]  /*23320*/  IMAD.WIDE.U32 R4, P1, R7, UR7, R4 ;  /* 0x0000000707047c25 */ /* 0x000fc8000f820004 */
[----:B------:R-:W-:-:S04]  /*23330*/  IMAD.WIDE.U32 R6, R7, UR6, RZ ;  /* 0x0000000607067c25 */ /* 0x000fc8000f8e00ff */
[----:B------:R-:W-:Y:S01]  /*23340*/  IMAD.X R3, RZ, RZ, RZ, P1 ;  /* 0x000000ffff037224 */ /* 0x000fe200008e06ff */
[----:B------:R-:W-:Y:S01]  /*23350*/  IADD3 RZ, P1, R7, R4, RZ ;  /* 0x0000000407ff7210 */ /* 0x000fe20007f3e0ff */
[----:B------:R-:W-:-:S04]  /*23360*/  IMAD.MOV.U32 R2, RZ, RZ, R5 ;  /* 0x000000ffff027224 */ /* 0x000fc800078e0005 */
[----:B------:R-:W-:-:S08]  /*23370*/  IMAD.WIDE.U32.X R2, R15, UR7, R2, P1 ;  /* 0x000000070f027c25 */ /* 0x000fd000088e0402 */
.L_x_564:
[--C-:B------:R-:W-:Y:S01]  /*23380*/  SHF.R.U64 R6, R2, UR9, R3.reuse ;  /* 0x0000000902067c19 */ /* 0x100fe20008001203 */
[----:B------:R-:W-:Y:S01]  /*23390*/  ULDC.64 UR6, c[0x0][0x620] ;  /* 0x0001880000067ab9 */ /* 0x000fe20000000a00 */
[----:B------:R-:W-:Y:S01]  /*233a0*/  SHF.R.U32.HI R2, RZ, UR9, R3 ;  /* 0x00000009ff027c19 */ /* 0x000fe20008011603 */
[----:B------:R-:W-:Y:S01]  /*233b0*/  IMAD.MOV.U32 R3, RZ, RZ, R18 ;  /* 0x000000ffff037224 */ /* 0x000fe200078e0012 */
[----:B------:R-:W-:Y:S01]  /*233c0*/  IADD3 R5, P1, RZ, -R6, RZ ;  /* 0x80000006ff057210 */ /* 0x000fe20007f3e0ff */
[----:B------:R-:W2:Y:S01]  /*233d0*/  LDC R19, c[0x0][0x144] ;  /* 0x00005100ff137b82 */ /* 0x000ea20000000800 */
[----:B0-----:R-:W-:Y:S01]  /*233e0*/  I2FP.F32.U32 R7, R12 ;  /* 0x0000000c00077245 */ /* 0x001fe20000201000 */
[----:B------:R-:W-:Y:S01]  /*233f0*/  ULDC.64 UR10, c[0x0][0x640] ;  /* 0x00019000000a7ab9 */ /* 0x000fe20000000a00 */
[----:B------:R-:W-:Y:S01]  /*23400*/  ULDC UR8, c[0x0][0x608] ;  /* 0x0001820000087ab9 */ /* 0x000fe20000000800 */
[----:B------:R-:W-:Y:S01]  /*23410*/  IMAD.X R2, RZ, RZ, ~R2, P1 ;  /* 0x000000ffff027224 */ /* 0x000fe200008e0e02 */
[----:B------:R-:W-:-:S03]  /*23420*/  ISETP.NE.U32.AND P1, PT, RZ, UR10, PT ;  /* 0x0000000aff007c0c */ /* 0x000fc6000bf25070 */
[----:B------:R-:W-:Y:S01]  /*23430*/  IMAD R4, R2, UR6, RZ ;  /* 0x0000000602047c24 */ /* 0x000fe2000f8e02ff */
[----:B------:R-:W0:Y:S01]  /*23440*/  LDC R14, c[0x0][0x148] ;  /* 0x00005200ff0e7b82 */ /* 0x000e220000000800 */
[----:B------:R-:W-:Y:S01]  /*23450*/  IMAD.MOV.U32 R2, RZ, RZ, R17 ;  /* 0x000000ffff027224 */ /* 0x000fe200078e0011 */
[----:B------:R-:W-:-:S03]  /*23460*/  ISETP.NE.AND.EX P1, PT, RZ, UR11, PT, P1 ;  /* 0x0000000bff007c0c */ /* 0x000fc6000bf25310 */
[----:B------:R-:W-:Y:S01]  /*23470*/  IMAD.WIDE.U32 R2, R5, UR6, R2 ;  /* 0x0000000605027c25 */ /* 0x000fe2000f8e0002 */
[----:B------:R-:W-:-:S03]  /*23480*/  ULDC UR6, c[0x0][0x150] ;  /* 0x0000540000067ab9 */ /* 0x000fc60000000800 */
[----:B------:R-:W-:Y:S02]  /*23490*/  IMAD R5, R5, UR7, R4 ;  /* 0x0000000705057c24 */ /* 0x000fe4000f8e0204 */
[----:B------:R-:W-:Y:S01]  /*234a0*/  FMUL R4, R7, UR6 ;  /* 0x0000000607047c20 */ /* 0x000fe20008400000 */
[----:B------:R-:W-:Y:S01]  /*234b0*/  ULDC UR6, c[0x0][0x618] ;  /* 0x0001860000067ab9 */ /* 0x000fe20000000800 */
[----:B------:R-:W-:Y:S01]  /*234c0*/  ULDC UR7, c[0x0][0x154] ;  /* 0x0000550000077ab9 */ /* 0x000fe20000000800 */
[----:B------:R-:W-:-:S03]  /*234d0*/  IMAD.IADD R3, R3, 0x1, R5 ;  /* 0x0000000103037824 */ /* 0x000fc600078e0205 */
[----:B------:R-:W3:Y:S02]  /*234e0*/  F2I.U32.TRUNC.NTZ R4, R4 ;  /* 0x0000000400047305 */ /* 0x000ee4000020f000 */
[----:B------:R-:W-:Y:S02]  /*234f0*/  SHF.R.U64 R7, R2, UR6, R3 ;  /* 0x0000000602077c19 */ /* 0x000fe40008001203 */
[----:B-1----:R-:W-:-:S05]  /*23500*/  I2FP.F32.U32 R2, R9 ;  /* 0x0000000900027245 */ /* 0x002fca0000201000 */
[----:B------:R-:W-:Y:S01]  /*23510*/  FMUL R5, R2, UR7 ;  /* 0x0000000702057c20 */ /* 0x000fe20008400000 */
[----:B------:R-:W-:Y:S01]  /*23520*/  SHF.R.U32.HI R2, RZ, UR6, R3 ;  /* 0x00000006ff027c19 */ /* 0x000fe20008011603 */
[----:B------:R-:W-:Y:S02]  /*23530*/  ULDC UR6, c[0x0][0x658] ;  /* 0x0001960000067ab9 */ /* 0x000fe40000000800 */
[----:B------:R1:W4:Y:S01]  /*23540*/  F2I.U32.TRUNC.NTZ R18, R5 ;  /* 0x0000000500127305 */ /* 0x000322000020f000 */
[----:B------:R-:W-:Y:S01]  /*23550*/  SHF.R.U64 R16, R7, UR8, R2 ;  /* 0x0000000807107c19 */ /* 0x000fe20008001202 */
[----:B---3--:R-:W-:Y:S01]  /*23560*/  IMAD.MOV R4, RZ, RZ, -R4 ;  /* 0x000000ffff047224 */ /* 0x008fe200078e0a04 */
[----:B------:R-:W-:-:S03]  /*23570*/  SHF.R.U32.HI R3, RZ, UR8, R2 ;  /* 0x00000008ff037c19 */ /* 0x000fc60008011602 */
[----:B--2---:R-:W-:Y:S01]  /*23580*/  IMAD R19, R19, R4, R12 ;  /* 0x0000000413137224 */ /* 0x004fe200078e020c */
[--C-:B------:R-:W-:Y:S02]  /*23590*/  SHF.R.U64 R15, R16, UR6, R3.reuse ;  /* 0x00000006100f7c19 */ /* 0x100fe40008001203 */
[----:B------:R-:W-:-:S03]  /*235a0*/  SHF.R.U32.HI R17, RZ, UR6, R3 ;  /* 0x00000006ff117c19 */ /* 0x000fc60008011603 */
[----:B------:R-:W-:Y:S02]  /*235b0*/  IMAD.MOV.U32 R2, RZ, RZ, R15 ;  /* 0x000000ffff027224 */ /* 0x000fe400078e000f */
[----:B------:R-:W-:Y:S01]  /*235c0*/  IMAD.MOV.U32 R3, RZ, RZ, R17 ;  /* 0x000000ffff037224 */ /* 0x000fe200078e0011 */
[----:B01--4-:R-:W-:Y:S06]  /*235d0*/  @!P1 BRA `(.L_x_565) ;  /* 0x0000000000289947 */ /* 0x013fec0003800000 */
[----:B------:R-:W-:Y:S02]  /*235e0*/  ULDC UR6, c[0x0][0x64c] ;  /* 0x0001930000067ab9 */ /* 0x000fe40000000800 */
[----:B------:R-:W-:-:S05]  /*235f0*/  IADD3 R3, P1, R15, UR6, RZ ;  /* 0x000000060f037c10 */ /* 0x000fca000ff3e0ff */
[----:B------:R-:W-:-:S04]  /*23600*/  IMAD.X R17, RZ, RZ, R17, P1 ;  /* 0x000000ffff117224 */ /* 0x000fc800008e0611 */
[----:B------:R-:W-:-:S04]  /*23610*/  IMAD.WIDE.U32 R4, R17, UR10, RZ ;  /* 0x0000000a11047c25 */ /* 0x000fc8000f8e00ff */
[----:B------:R-:W-:-:S04]  /*23620*/  IMAD.WIDE.U32 R4, P1, R3, UR11, R4 ;  /* 0x0000000b03047c25 */ /* 0x000fc8000f820004 */
[----:B------:R-:W-:-:S04]  /*23630*/  IMAD.WIDE.U32 R2, R3, UR10, RZ ;  /* 0x0000000a03027c25 */ /* 0x000fc8000f8e00ff */
[----:B------:R-:W-:Y:S01]  /*23640*/  IMAD.MOV.U32 R2, RZ, RZ, R5 ;  /* 0x000000ffff027224 */ /* 0x000fe200078e0005 */
[----:B------:R-:W-:Y:S01]  /*23650*/  IADD3 RZ, P2, R3, R4, RZ ;  /* 0x0000000403ff7210 */ /* 0x000fe20007f5e0ff */
[----:B------:R-:W-:-:S04]  /*23660*/  IMAD.X R3, RZ, RZ, RZ, P1 ;  /* 0x000000ffff037224 */ /* 0x000fc800008e06ff */
[----:B------:R-:W-:-:S08]  /*23670*/  IMAD.WIDE.U32.X R2, R17, UR11, R2, P2 ;  /* 0x0000000b11027c25 */ /* 0x000fd000090e0402 */
.L_x_565:
[----:B------:R-:W-:Y:S01]  /*23680*/  ULDC UR6, c[0x0][0x648] ;  /* 0x0001920000067ab9 */ /* 0x000fe20000000800 */
[----:B------:R-:W-:Y:S01]  /*23690*/  LOP3.LUT R16, R16, UR19, RZ, 0xc0, !PT ;  /* 0x0000001310107c12 */ /* 0x000fe2000f8ec0ff */
[----:B------:R-:W-:Y:S01]  /*236a0*/  IMAD.MOV R18, RZ, RZ, -R18 ;  /* 0x000000ffff127224 */ /* 0x000fe200078e0a12 */
[----:B------:R-:W-:Y:S01]  /*236b0*/  SHF.R.U64 R3, R2, UR6, R3 ;  /* 0x0000000602037c19 */ /* 0x000fe20008001203 */
[----:B------:R-:W-:Y:S01]  /*236c0*/  ULDC UR6, c[0x0][0x638] ;  /* 0x00018e0000067ab9 */ /* 0x000fe20000000800 */
[----:B------:R-:W-:Y:S01]  /*236d0*/  LOP3.LUT R12, R7, UR4, RZ, 0xc0, !PT ;  /* 0x00000004070c7c12 */ /* 0x000fe2000f8ec0ff */
[----:B------:R-:W-:Y:S01]  /*236e0*/  @P4 IMAD R19, R14, R18, R9 ;  /* 0x000000120e134224 */ /* 0x000fe200078e0209 */
[----:B------:R-:W-:Y:S01]  /*236f0*/  ULDC UR7, c[0x0][0x610] ;  /* 0x0001840000077ab9 */ /* 0x000fe20000000800 */
[----:B------:R-:W-:Y:S02]  /*23700*/  IMAD.MOV R2, RZ, RZ, -R3 ;  /* 0x000000ffff027224 */ /* 0x000fe400078e0a03 */
[----:B------:R-:W-:-:S02]  /*23710*/  IMAD R4, R3, UR5, R16 ;  /* 0x0000000503047c24 */ /* 0x000fc4000f8e0210 */
[----:B------:R-:W-:Y:S01]  /*23720*/  IMAD R15, R2, UR6, R15 ;  /* 0x00000006020f7c24 */ /* 0x000fe2000f8e020f */
[----:B------:R-:W-:Y:S01]  /*23730*/  ULDC UR6, c[0x0][0x600] ;  /* 0x0001800000067ab9 */ /* 0x000fe20000000800 */
[----:B------:R-:W-:Y:S02]  /*23740*/  IMAD R4, R4, UR7, R19 ;  /* 0x0000000704047c24 */ /* 0x000fe4000f8e0213 */
[----:B------:R-:W-:Y:S02]  /*23750*/  IMAD R15, R15, UR6, R12 ;  /* 0x000000060f0f7c24 */ /* 0x000fe4000f8e020c */
[----:B------:R-:W-:-:S03]  /*23760*/  IMAD.MOV.U32 R2, RZ, RZ, 0x1 ;  /* 0x00000001ff027424 */ /* 0x000fc600078e00ff */
[----:B------:R-:W-:Y:S02]  /*23770*/  SEL R5, R15, R4, !P4 ;  /* 0x000000040f057207 */ /* 0x000fe40006000000 */
[----:B------:R-:W-:-:S07]  /*23780*/  SEL R4, R4, R15, !P4 ;  /* 0x0000000f04047207 */ /* 0x000fce0006000000 */
.L_x_563:
[----:B------:R-:W-:Y:S05]  /*23790*/  BSYNC B1 ;  /* 0x0000000000017941 */ /* 0x000fea0003800000 */
.L_x_562:
[----:B------:R-:W-:-:S13]  /*237a0*/  LOP3.LUT P1, RZ, R2, 0xff, RZ, 0xc0, !PT ;  /* 0x000000ff02ff7812 */ /* 0x000fda000782c0ff */
[----:B------:R-:W-:Y:S05]  /*237b0*/  @P1 BRA `(.L_x_566) ;  /* 0xfffffff400301947 */ /* 0x000fea000383ffff */
[----:B------:R-:W-:Y:S05]  /*237c0*/  BSYNC B0 ;  /* 0x0000000000007941 */ /* 0x000fea0003800000 */
.L_x_554:
[----:B------:R-:W-:-:S03]  /*237d0*/  UMOV UR6, 0xffffffff ;  /* 0xffffffff00067882 */ /* 0x000fc60000000000 */
[----:B------:R-:W-:Y:S05]  /*237e0*/  BRA.DIV UR6, `(.L_x_567) ;  /* 0x0000000a06d87947 */ /* 0x000fea000b800000 */
[----:B------:R-:W-:-:S13]  /*237f0*/  ELECT P0, URZ, PT ;  /* 0x00000000003f782f */ /* 0x000fda0003800000 */
.L_x_593:
[----:B------:R-:W-:Y:S04]  /*23800*/  BSSY B0, `(.L_x_568) ;  /* 0x0000098000007945 */ /* 0x000fe80003800000 */
[----:B------:R-:W-:Y:S05]  /*23810*/  @!P0 BRA `(.L_x_569) ;  /* 0x0000000800588947 */ /* 0x000fea0003800000 */
[----:B------:R-:W-:-:S04]  /*23820*/  ULOP3.LUT UR6, UR13, 0x2, URZ, 0xfc, !UPT ;  /* 0x000000020d067892 */ /* 0x000fc8000f8efc3f */
[----:B------:R-:W-:-:S06]  /*23830*/  UISETP.NE.AND UP0, UPT, UR6, 0x3, UPT ;  /* 0x000000030600788c */ /* 0x000fcc000bf05270 */
[----:B------:R-:W-:-:S13]  /*23840*/  PLOP3.LUT P0, PT, PT, PT, UP0, 0x80, 0x0 ;  /* 0x000000000000781c */ /* 0x000fda0003f0f008 */
[----:B------:R-:W-:Y:S05]  /*23850*/  @!P0 BRA `(.L_x_570) ;  /* 0x0000000000048947 */ /* 0x000fea0003800000 */
[----:B------:R-:W-:Y:S01]  /*23860*/  BPT.TRAP 0x1 ;  /* 0x000000040000795c */ /* 0x000fe20000300000 */
.L_x_570:
[----:B------:R-:W0:Y:S01]  /*23870*/  S2R R3, SR_CgaCtaId ;  /* 0x0000000000037919 */ /* 0x000e220000008800 */
[----:B------:R-:W-:-:S04]  /*23880*/  MOV R2, 0x400 ;  /* 0x0000040000027802 */ /* 0x000fc80000000f00 */
[----:B0-----:R-:W-:Y:S02]  /*23890*/  LEA R3, R3, R2, 0x18 ;  /* 0x0000000203037211 */ /* 0x001fe400078ec0ff */
[----:B------:R-:W-:-:S03]  /*238a0*/  SHF.L.U32 R2, R8, 0x1f, RZ ;  /* 0x0000001f08027819 */ /* 0x000fc600000006ff */
[----:B------:R-:W-:-:S04]  /*238b0*/  VIADD R3, R3, 0x80 ;  /* 0x0000008003037836 */ /* 0x000fc80000000000 */
[C---:B------:R-:W-:Y:S02]  /*238c0*/  IMAD R7, R0.reuse, 0x8, R3 ;  /* 0x0000000800077824 */ /* 0x040fe400078e0203 */
[----:B------:R-:W-:Y:S02]  /*238d0*/  VIADD R0, R0, 0x1 ;  /* 0x0000000100007836 */ /* 0x000fe40000000000 */
[----:B------:R-:W0:Y:S03]  /*238e0*/  SYNCS.PHASECHK.TRANS64.TRYWAIT P0, [R7+URZ], R2 ;  /* 0x00000002070075a7 */ /* 0x000e26000800017f */
[----:B------:R-:W-:-:S04]  /*238f0*/  ISETP.NE.AND P1, PT, R0, 0x10, PT ;  /* 0x000000100000780c */ /* 0x000fc80003f25270 */
[----:B------:R-:W-:Y:S02]  /*23900*/  SEL R5, RZ, 0x1, P1 ;  /* 0x00000001ff057807 */ /* 0x000fe40000800000 */
[----:B------:R-:W-:Y:S02]  /*23910*/  SEL R0, R0, RZ, P1 ;  /* 0x000000ff00007207 */ /* 0x000fe40000800000 */
[----:B------:R-:W-:-:S03]  /*23920*/  LOP3.LUT R5, R8, R5, RZ, 0x3c, !PT ;  /* 0x0000000508057212 */ /* 0x000fc600078e3cff */
[----:B------:R-:W-:Y:S01]  /*23930*/  IMAD R9, R0, 0x8, R3 ;  /* 0x0000000800097824 */ /* 0x000fe200078e0203 */
[----:B------:R-:W-:Y:S01]  /*23940*/  SHF.L.U32 R4, R5, 0x1f, RZ ;  /* 0x0000001f05047819 */ /* 0x000fe200000006ff */
[----:B0-----:R-:W-:Y:S06]  /*23950*/  @!P0 BRA `(.L_x_571) ;  /* 0x0000000800a08947 */ /* 0x001fec0003800000 */
.L_x_594:
[----:B------:R-:W1:Y:S01]  /*23960*/  SYNCS.PHASECHK.TRANS64.TRYWAIT P0, [R9+URZ], R4 ;  /* 0x00000004090075a7 */ /* 0x000e62000800017f */
[----:B------:R-:W-:-:S05]  /*23970*/  VIADD R0, R0, 0x1 ;  /* 0x0000000100007836 */ /* 0x000fca0000000000 */
[----:B------:R-:W-:-:S04]  /*23980*/  ISETP.NE.AND P1, PT, R0, 0x10, PT ;  /* 0x000000100000780c */ /* 0x000fc80003f25270 */
[----:B0-----:R-:W-:Y:S02]  /*23990*/  SEL R2, RZ, 0x1, P1 ;  /* 0x00000001ff027807 */ /* 0x001fe40000800000 */
[----:B------:R-:W-:Y:S02]  /*239a0*/  SEL R0, R0, RZ, P1 ;  /* 0x000000ff00007207 */ /* 0x000fe40000800000 */
[----:B------:R-:W-:-:S03]  /*239b0*/  LOP3.LUT R7, R5, R2, RZ, 0x3c, !PT ;  /* 0x0000000205077212 */ /* 0x000fc600078e3cff */
[----:B------:R-:W-:Y:S01]  /*239c0*/  IMAD R6, R0, 0x8, R3 ;  /* 0x0000000800067824 */ /* 0x000fe200078e0203 */
[----:B------:R-:W-:Y:S01]  /*239d0*/  SHF.L.U32 R5, R7, 0x1f, RZ ;  /* 0x0000001f07057819 */ /* 0x000fe200000006ff */
[----:B-1----:R-:W-:Y:S06]  /*239e0*/  @!P0 BRA `(.L_x_572) ;  /* 0x0000000800908947 */ /* 0x002fec0003800000 */
.L_x_595:
[----:B------:R-:W1:Y:S01]  /*239f0*/  SYNCS.PHASECHK.TRANS64.TRYWAIT P0, [R6+URZ], R5 ;  /* 0x00000005060075a7 */ /* 0x000e62000800017f */
[----:B------:R-:W-:-:S05]  /*23a00*/  VIADD R0, R0, 0x1 ;  /* 0x0000000100007836 */ /* 0x000fca0000000000 */
[----:B------:R-:W-:-:S04]  /*23a10*/  ISETP.NE.AND P1, PT, R0, 0x10, PT ;  /* 0x000000100000780c */ /* 0x000fc80003f25270 */
[----:B------:R-:W-:Y:S02]  /*23a20*/  SEL R2, RZ, 0x1, P1 ;  /* 0x00000001ff027807 */ /* 0x000fe40000800000 */
[----:B------:R-:W-:Y:S02]  /*23a30*/  SEL R0, R0, RZ, P1 ;  /* 0x000000ff00007207 */ /* 0x000fe40000800000 */
[----:B------:R-:W-:-:S03]  /*23a40*/  LOP3.LUT R7, R7, R2, RZ, 0x3c, !PT ;  /* 0x0000000207077212 */ /* 0x000fc600078e3cff */
[----:B0-----:R-:W-:Y:S01]  /*23a50*/  IMAD R9, R0, 0x8, R3 ;  /* 0x0000000800097824 */ /* 0x001fe200078e0203 */
[----:B------:R-:W-:Y:S01]  /*23a60*/  SHF.L.U32 R4, R7, 0x1f, RZ ;  /* 0x0000001f07047819 */ /* 0x000fe200000006ff */
[----:B-1----:R-:W-:Y:S06]  /*23a70*/  @!P0 BRA `(.L_x_573) ;  /* 0x0000000800808947 */ /* 0x002fec0003800000 */
.L_x_596:
        /* <DEDUP_REMOVED lines=9> */
.L_x_597:
        /* <DEDUP_REMOVED lines=9> */
.L_x_598:
        /* <DEDUP_REMOVED lines=9> */
.L_x_599:
        /* <DEDUP_REMOVED lines=9> */
.L_x_600:
        /* <DEDUP_REMOVED lines=9> */
.L_x_601:
        /* <DEDUP_REMOVED lines=9> */
.L_x_602:
        /* <DEDUP_REMOVED lines=9> */
.L_x_603:
        /* <DEDUP_REMOVED lines=9> */
.L_x_604:
        /* <DEDUP_REMOVED lines=9> */
.L_x_605:
        /* <DEDUP_REMOVED lines=9> */
.L_x_606:
        /* <DEDUP_REMOVED lines=9> */
.L_x_607:
[----:B------:R-:W1:Y:S01]  /*240b0*/  SYNCS.PHASECHK.TRANS64.TRYWAIT P0, [R6+URZ], R5 ;  /* 0x00000005060075a7 */ /* 0x000e62000800017f */
[----:B------:R-:W-:-:S05]  /*240c0*/  VIADD R0, R0, 0x1 ;  /* 0x0000000100007836 */ /* 0x000fca0000000000 */
[----:B------:R-:W-:-:S04]  /*240d0*/  ISETP.NE.AND P1, PT, R0, 0x10, PT ;  /* 0x000000100000780c */ /* 0x000fc80003f25270 */
[----:B------:R-:W-:Y:S02]  /*240e0*/  SEL R2, RZ, 0x1, P1 ;  /* 0x00000001ff027807 */ /* 0x000fe40000800000 */
[----:B------:R-:W-:Y:S02]  /*240f0*/  SEL R0, R0, RZ, P1 ;  /* 0x000000ff00007207 */ /* 0x000fe40000800000 */
[----:B------:R-:W-:Y:S01]  /*24100*/  LOP3.LUT R2, R7, R2, RZ, 0x3c, !PT ;  /* 0x0000000207027212 */ /* 0x000fe200078e3cff */
[----:B-1----:R-:W-:Y:S06]  /*24110*/  @!P0 BRA `(.L_x_585) ;  /* 0x0000000400c88947 */ /* 0x002fec0003800000 */
.L_x_608:
[----:B------:R-:W-:Y:S01]  /*24120*/  IMAD R3, R0, 0x8, R3 ;  /* 0x0000000800037824 */ /* 0x000fe200078e0203 */
[----:B------:R-:W-:-:S07]  /*24130*/  SHF.L.U32 R0, R2, 0x1f, RZ ;  /* 0x0000001f02007819 */ /* 0x000fce00000006ff */
.L_x_586:
[----:B--2---:R2:W3:Y:S02]  /*24140*/  SYNCS.PHASECHK.TRANS64.TRYWAIT P0, [R3+URZ], R0 ;  /* 0x00000000030075a7 */ /* 0x0044e4000800017f */
[----:B---3--:R-:W-:Y:S05]  /*24150*/  @!P0 NANOSLEEP.SYNCS 0x989680 ;  /* 0x009896800000895d */ /* 0x008fea0003900000 */
[----:B------:R-:W3:Y:S02]  /*24160*/  @!P0 SYNCS.PHASECHK.TRANS64 P0, [R3+URZ], R0 ;  /* 0x00000000030085a7 */ /* 0x000ee4000800007f */
[----:B---3--:R-:W-:Y:S05]  /*24170*/  @!P0 BRA `(.L_x_586) ;  /* 0xfffffffc00f08947 */ /* 0x008fea000383ffff */
.L_x_569:
[----:B------:R-:W-:Y:S05]  /*24180*/  BSYNC B0 ;  /* 0x0000000000007941 */ /* 0x000fea0003800000 */
.L_x_568:
[----:B------:R-:W-:Y:S05]  /*24190*/  EXIT ;  /* 0x000000000000794d */ /* 0x000fea0003800000 */
.L_x_18:
[----:B--2---:R-:W-:-:S04]  /*241a0*/  IMAD.U32 R3, RZ, RZ, UR7 ;  /* 0x00000007ff037e24 */ /* 0x004fc8000f8e00ff */
[----:B------:R2:W4:Y:S03]  /*241b0*/  SYNCS.PHASECHK.TRANS64.TRYWAIT P0, [R3+URZ], R0 ;  /* 0x00000000030075a7 */ /* 0x000526000800017f */
[----:B----4-:R-:W-:Y:S05]  /*241c0*/  @!P0 NANOSLEEP.SYNCS 0x989680 ;  /* 0x009896800000895d */ /* 0x010fea0003900000 */
[----:B------:R-:W4:Y:S02]  /*241d0*/  @!P0 SYNCS.PHASECHK.TRANS64 P0, [R3+URZ], R0 ;  /* 0x00000000030085a7 */ /* 0x000f24000800007f */
[----:B----4-:R-:W-:Y:S05]  /*241e0*/  @!P0 BRA `(.L_x_18) ;  /* 0xfffffffc00ec8947 */ /* 0x010fea000383ffff */
[----:B------:R-:W-:Y:S05]  /*241f0*/  BRA `(.L_x_17) ;  /* 0xfffffde800cc7947 */ /* 0x000fea000383ffff */
.L_x_24:
[----:B-----5:R4:W-:Y:S02]  /*24200*/  STL [R1+0x490], R0 ;  /* 0x0004900001007387 */ /* 0x0209e40000100800 */
[----:B----4-:R-:W-:-:S04]  /*24210*/  IMAD.U32 R0, RZ, RZ, UR9 ;  /* 0x00000009ff007e24 */ /* 0x010fc8000f8e00ff */
[----:B------:R4:W0:Y:S03]  /*24220*/  SYNCS.PHASECHK.TRANS64.TRYWAIT P0, [R0+URZ], R3 ;  /* 0x00000003000075a7 */ /* 0x000826000800017f */
[----:B0-----:R-:W-:Y:S05]  /*24230*/  @!P0 NANOSLEEP.SYNCS 0x989680 ;  /* 0x009896800000895d */ /* 0x001fea0003900000 */
[----:B------:R4:W0:Y:S02]  /*24240*/  @!P0 SYNCS.PHASECHK.TRANS64 P0, [R0+URZ], R3 ;  /* 0x00000003000085a7 */ /* 0x000824000800007f */
[----:B----4-:R4:W5:Y:S02]  /*24250*/  LDL.LU R0, [R1+0x490] ;  /* 0x0004900001007983 */ /* 0x0109640000300800 */
[----:B0---4-:R-:W-:Y:S05]  /*24260*/  @!P0 BRA `(.L_x_24) ;  /* 0xfffffffc00e48947 */ /* 0x011fea000383ffff */
[----:B------:R-:W-:Y:S05]  /*24270*/  BRA `(.L_x_23) ;  /* 0xfffffe24001c7947 */ /* 0x000fea000383ffff */
.L_x_555:
[----:B------:R-:W-:Y:S01]  /*24280*/  BSSY B1, `(.L_x_587) ;  /* 0x0000006000017945 */ /* 0x000fe20003800000 */
[----:B------:R-:W-:-:S07]  /*24290*/  IMAD.MOV.U32 R2, RZ, RZ, -0x1 ;  /* 0xffffffffff027424 */ /* 0x000fce00078e00ff */
[----:B------:R-:W-:Y:S05]  /*242a0*/  WARPSYNC.COLLECTIVE R2, `(.L_x_588) ;  /* 0x00000000020c7348 */ /* 0x000fea0003c00000 */
[----:B------:R-:W-:Y:S02]  /*242b0*/  ELECT P1, UR62, PT ;  /* 0x00000000003e782f */ /* 0x000fe40003820000 */
[----:B------:R-:W-:Y:S01]  /*242c0*/  MOV R2, UR62 ;  /* 0x0000003e00027c02 */ /* 0x000fe20008000f00 */
[----:B------:R-:W-:Y:S10]  /*242d0*/  ENDCOLLECTIVE ;  /* 0x000000000000791b */ /* 0x000ff40003800000 */
.L_x_588:
[----:B------:R-:W-:Y:S05]  /*242e0*/  BSYNC B1 ;  /* 0x0000000000017941 */ /* 0x000fea0003800000 */
.L_x_587:
[----:B------:R-:W-:Y:S05]  /*242f0*/  BRA `(.L_x_589) ;  /* 0xffffffe8006c7947 */ /* 0x000fea000383ffff */
.L_x_558:
[----:B0-----:R0:W1:Y:S02]  /*24300*/  SYNCS.PHASECHK.TRANS64.TRYWAIT P1, [R12+URZ+0x80], R5 ;  /* 0x000080050c0075a7 */ /* 0x001064000802017f */
[----:B-1----:R-:W-:Y:S05]  /*24310*/  @!P1 NANOSLEEP.SYNCS 0x989680 ;  /* 0x009896800000995d */ /* 0x002fea0003900000 */
[----:B------:R-:W1:Y:S02]  /*24320*/  @!P1 SYNCS.PHASECHK.TRANS64 P1, [R12+URZ+0x80], R5 ;  /* 0x000080050c0095a7 */ /* 0x000e64000802007f */
[----:B-1----:R-:W-:Y:S05]  /*24330*/  @!P1 BRA `(.L_x_558) ;  /* 0xfffffffc00f09947 */ /* 0x002fea000383ffff */
[----:B------:R-:W-:Y:S05]  /*24340*/  BRA `(.L_x_590) ;  /* 0xffffffe800a07947 */ /* 0x000fea000383ffff */
.L_x_567:
[----:B------:R-:W-:Y:S01]  /*24350*/  BSSY B0, `(.L_x_591) ;  /* 0x0000006000007945 */ /* 0x000fe20003800000 */
[----:B------:R-:W-:-:S07]  /*24360*/  IMAD.MOV.U32 R2, RZ, RZ, -0x1 ;  /* 0xffffffffff027424 */ /* 0x000fce00078e00ff */
[----:B------:R-:W-:Y:S05]  /*24370*/  WARPSYNC.COLLECTIVE R2, `(.L_x_592) ;  /* 0x00000000020c7348 */ /* 0x000fea0003c00000 */
[----:B------:R-:W-:Y:S02]  /*24380*/  ELECT P1, UR62, PT ;  /* 0x00000000003e782f */ /* 0x000fe40003820000 */
[----:B------:R-:W-:Y:S01]  /*24390*/  MOV R2, UR62 ;  /* 0x0000003e00027c02 */ /* 0x000fe20008000f00 */
[----:B------:R-:W-:Y:S10]  /*243a0*/  ENDCOLLECTIVE ;  /* 0x000000000000791b */ /* 0x000ff40003800000 */
.L_x_592:
[----:B------:R-:W-:Y:S05]  /*243b0*/  BSYNC B0 ;  /* 0x0000000000007941 */ /* 0x000fea0003800000 */
.L_x_591:
[----:B------:R-:W-:Y:S01]  /*243c0*/  PLOP3.LUT P0, PT, P1, PT, PT, 0x80, 0x0 ;  /* 0x000000000000781c */ /* 0x000fe20000f0f070 */
[----:B------:R-:W-:-:S12]  /*243d0*/  BRA `(.L_x_593) ;  /* 0xfffffff400087947 */ /* 0x000fd8000383ffff */
.L_x_571:
[----:B0-----:R0:W1:Y:S02]  /*243e0*/  SYNCS.PHASECHK.TRANS64.TRYWAIT P0, [R7+URZ], R2 ;  /* 0x00000002070075a7 */ /* 0x001064000800017f */
[----:B-1----:R-:W-:Y:S05]  /*243f0*/  @!P0 NANOSLEEP.SYNCS 0x989680 ;  /* 0x009896800000895d */ /* 0x002fea0003900000 */
[----:B------:R-:W1:Y:S02]  /*24400*/  @!P0 SYNCS.PHASECHK.TRANS64 P0, [R7+URZ], R2 ;  /* 0x00000002070085a7 */ /* 0x000e64000800007f */
[----:B-1----:R-:W-:Y:S05]  /*24410*/  @!P0 BRA `(.L_x_571) ;  /* 0xfffffffc00f08947 */ /* 0x002fea000383ffff */
[----:B------:R-:W-:Y:S05]  /*24420*/  BRA `(.L_x_594) ;  /* 0xfffffff4004c7947 */ /* 0x000fea000383ffff */
.L_x_572:
[----:B0-----:R0:W1:Y:S02]  /*24430*/  SYNCS.PHASECHK.TRANS64.TRYWAIT P0, [R9+URZ], R4 ;  /* 0x00000004090075a7 */ /* 0x001064000800017f */
[----:B-1----:R-:W-:Y:S05]  /*24440*/  @!P0 NANOSLEEP.SYNCS 0x989680 ;  /* 0x009896800000895d */ /* 0x002fea0003900000 */
[----:B------:R-:W1:Y:S02]  /*24450*/  @!P0 SYNCS.PHASECHK.TRANS64 P0, [R9+URZ], R4 ;  /* 0x00000004090085a7 */ /* 0x000e64000800007f */
[----:B-1----:R-:W-:Y:S05]  /*24460*/  @!P0 BRA `(.L_x_572) ;  /* 0xfffffffc00f08947 */ /* 0x002fea000383ffff */
[----:B------:R-:W-:Y:S05]  /*24470*/  BRA `(.L_x_595) ;  /* 0xfffffff4005c7947 */ /* 0x000fea000383ffff */
.L_x_573:
[----:B0-----:R0:W1:Y:S02]  /*24480*/  SYNCS.PHASECHK.TRANS64.TRYWAIT P0, [R6+URZ], R5 ;  /* 0x00000005060075a7 */ /* 0x001064000800017f */
[----:B-1----:R-:W-:Y:S05]  /*24490*/  @!P0 NANOSLEEP.SYNCS 0x989680 ;  /* 0x009896800000895d */ /* 0x002fea0003900000 */
[----:B------:R-:W1:Y:S02]  /*244a0*/  @!P0 SYNCS.PHASECHK.TRANS64 P0, [R6+URZ], R5 ;  /* 0x00000005060085a7 */ /* 0x000e64000800007f */
[----:B-1----:R-:W-:Y:S05]  /*244b0*/  @!P0 BRA `(.L_x_573) ;  /* 0xfffffffc00f08947 */ /* 0x002fea000383ffff */
[----:B------:R-:W-:Y:S05]  /*244c0*/  BRA `(.L_x_596) ;  /* 0xfffffff4006c7947 */ /* 0x000fea000383ffff */
.L_x_574:
[----:B0-----:R0:W1:Y:S02]  /*244d0*/  SYNCS.PHASECHK.TRANS64.TRYWAIT P0, [R9+URZ], R4 ;  /* 0x00000004090075a7 */ /* 0x001064000800017f */
[----:B-1----:R-:W-:Y:S05]  /*244e0*/  @!P0 NANOSLEEP.SYNCS 0x989680 ;  /* 0x009896800000895d */ /* 0x002fea0003900000 */
[----:B------:R-:W1:Y:S02]  /*244f0*/  @!P0 SYNCS.PHASECHK.TRANS64 P0, [R9+URZ], R4 ;  /* 0x00000004090085a7 */ /* 0x000e64000800007f */
[----:B-1----:R-:W-:Y:S05]  /*24500*/  @!P0 BRA `(.L_x_574) ;  /* 0xfffffffc00f08947 */ /* 0x002fea000383ffff */
[----:B------:R-:W-:Y:S05]  /*24510*/  BRA `(.L_x_597) ;  /* 0xfffffff4007c7947 */ /* 0x000fea000383ffff */
.L_x_575:
[----:B0-----:R0:W1:Y:S02]  /*24520*/  SYNCS.PHASECHK.TRANS64.TRYWAIT P0, [R6+URZ], R5 ;  /* 0x00000005060075a7 */ /* 0x001064000800017f */
[----:B-1----:R-:W-:Y:S05]  /*24530*/  @!P0 NANOSLEEP.SYNCS 0x989680 ;  /* 0x009896800000895d */ /* 0x002fea0003900000 */
[----:B------:R-:W1:Y:S02]  /*24540*/  @!P0 SYNCS.PHASECHK.TRANS64 P0, [R6+URZ], R5 ;  /* 0x00000005060085a7 */ /* 0x000e64000800007f */
[----:B-1----:R-:W-:Y:S05]  /*24550*/  @!P0 BRA `(.L_x_575) ;  /* 0xfffffffc00f08947 */ /* 0x002fea000383ffff */
[----:B------:R-:W-:Y:S05]  /*24560*/  BRA `(.L_x_598) ;  /* 0xfffffff4008c7947 */ /* 0x000fea000383ffff */
.L_x_576:
[----:B0-----:R0:W1:Y:S02]  /*24570*/  SYNCS.PHASECHK.TRANS64.TRYWAIT P0, [R9+URZ], R4 ;  /* 0x00000004090075a7 */ /* 0x001064000800017f */
[----:B-1----:R-:W-:Y:S05]  /*24580*/  @!P0 NANOSLEEP.SYNCS 0x989680 ;  /* 0x009896800000895d */ /* 0x002fea0003900000 */
[----:B------:R-:W1:Y:S02]  /*24590*/  @!P0 SYNCS.PHASECHK.TRANS64 P0, [R9+URZ], R4 ;  /* 0x00000004090085a7 */ /* 0x000e64000800007f */
[----:B-1----:R-:W-:Y:S05]  /*245a0*/  @!P0 BRA `(.L_x_576) ;  /* 0xfffffffc00f08947 */ /* 0x002fea000383ffff */
[----:B------:R-:W-:Y:S05]  /*245b0*/  BRA `(.L_x_599) ;  /* 0xfffffff4009c7947 */ /* 0x000fea000383ffff */
.L_x_577:
[----:B0-----:R0:W1:Y:S02]  /*245c0*/  SYNCS.PHASECHK.TRANS64.TRYWAIT P0, [R6+URZ], R5 ;  /* 0x00000005060075a7 */ /* 0x001064000800017f */
[----:B-1----:R-:W-:Y:S05]  /*245d0*/  @!P0 NANOSLEEP.SYNCS 0x989680 ;  /* 0x009896800000895d */ /* 0x002fea0003900000 */
[----:B------:R-:W1:Y:S02]  /*245e0*/  @!P0 SYNCS.PHASECHK.TRANS64 P0, [R6+URZ], R5 ;  /* 0x00000005060085a7 */ /* 0x000e64000800007f */
[----:B-1----:R-:W-:Y:S05]  /*245f0*/  @!P0 BRA `(.L_x_577) ;  /* 0xfffffffc00f08947 */ /* 0x002fea000383ffff */
[----:B------:R-:W-:Y:S05]  /*24600*/  BRA `(.L_x_600) ;  /* 0xfffffff400ac7947 */ /* 0x000fea000383ffff */
.L_x_578:
[----:B0-----:R0:W1:Y:S02]  /*24610*/  SYNCS.PHASECHK.TRANS64.TRYWAIT P0, [R9+URZ], R4 ;  /* 0x00000004090075a7 */ /* 0x001064000800017f */
[----:B-1----:R-:W-:Y:S05]  /*24620*/  @!P0 NANOSLEEP.SYNCS 0x989680 ;  /* 0x009896800000895d */ /* 0x002fea0003900000 */
[----:B------:R-:W1:Y:S02]  /*24630*/  @!P0 SYNCS.PHASECHK.TRANS64 P0, [R9+URZ], R4 ;  /* 0x00000004090085a7 */ /* 0x000e64000800007f */
[----:B-1----:R-:W-:Y:S05]  /*24640*/  @!P0 BRA `(.L_x_578) ;  /* 0xfffffffc00f08947 */ /* 0x002fea000383ffff */
[----:B------:R-:W-:Y:S05]  /*24650*/  BRA `(.L_x_601) ;  /* 0xfffffff400bc7947 */ /* 0x000fea000383ffff */
.L_x_579:
[----:B0-----:R0:W1:Y:S02]  /*24660*/  SYNCS.PHASECHK.TRANS64.TRYWAIT P0, [R6+URZ], R5 ;  /* 0x00000005060075a7 */ /* 0x001064000800017f */
[----:B-1----:R-:W-:Y:S05]  /*24670*/  @!P0 NANOSLEEP.SYNCS 0x989680 ;  /* 0x009896800000895d */ /* 0x002fea0003900000 */
[----:B------:R-:W1:Y:S02]  /*24680*/  @!P0 SYNCS.PHASECHK.TRANS64 P0, [R6+URZ], R5 ;  /* 0x00000005060085a7 */ /* 0x000e64000800007f */
[----:B-1----:R-:W-:Y:S05]  /*24690*/  @!P0 BRA `(.L_x_579) ;  /* 0xfffffffc00f08947 */ /* 0x002fea000383ffff */
[----:B------:R-:W-:Y:S05]  /*246a0*/  BRA `(.L_x_602) ;  /* 0xfffffff400cc7947 */ /* 0x000fea000383ffff */
.L_x_580:
[----:B0-----:R0:W1:Y:S02]  /*246b0*/  SYNCS.PHASECHK.TRANS64.TRYWAIT P0, [R9+URZ], R4 ;  /* 0x00000004090075a7 */ /* 0x001064000800017f */
[----:B-1----:R-:W-:Y:S05]  /*246c0*/  @!P0 NANOSLEEP.SYNCS 0x989680 ;  /* 0x009896800000895d */ /* 0x002fea0003900000 */
[----:B------:R-:W1:Y:S02]  /*246d0*/  @!P0 SYNCS.PHASECHK.TRANS64 P0, [R9+URZ], R4 ;  /* 0x00000004090085a7 */ /* 0x000e64000800007f */
[----:B-1----:R-:W-:Y:S05]  /*246e0*/  @!P0 BRA `(.L_x_580) ;  /* 0xfffffffc00f08947 */ /* 0x002fea000383ffff */
[----:B------:R-:W-:Y:S05]  /*246f0*/  BRA `(.L_x_603) ;  /* 0xfffffff400dc7947 */ /* 0x000fea000383ffff */
.L_x_581:
[----:B0-----:R0:W1:Y:S02]  /*24700*/  SYNCS.PHASECHK.TRANS64.TRYWAIT P0, [R6+URZ], R5 ;  /* 0x00000005060075a7 */ /* 0x001064000800017f */
[----:B-1----:R-:W-:Y:S05]  /*24710*/  @!P0 NANOSLEEP.SYNCS 0x989680 ;  /* 0x009896800000895d */ /* 0x002fea0003900000 */
[----:B------:R-:W1:Y:S02]  /*24720*/  @!P0 SYNCS.PHASECHK.TRANS64 P0, [R6+URZ], R5 ;  /* 0x00000005060085a7 */ /* 0x000e64000800007f */
[----:B-1----:R-:W-:Y:S05]  /*24730*/  @!P0 BRA `(.L_x_581) ;  /* 0xfffffffc00f08947 */ /* 0x002fea000383ffff */
[----:B------:R-:W-:Y:S05]  /*24740*/  BRA `(.L_x_604) ;  /* 0xfffffff400ec7947 */ /* 0x000fea000383ffff */
.L_x_582:
[----:B0-----:R0:W1:Y:S02]  /*24750*/  SYNCS.PHASECHK.TRANS64.TRYWAIT P0, [R9+URZ], R4 ;  /* 0x00000004090075a7 */ /* 0x001064000800017f */
[----:B-1----:R-:W-:Y:S05]  /*24760*/  @!P0 NANOSLEEP.SYNCS 0x989680 ;  /* 0x009896800000895d */ /* 0x002fea0003900000 */
[----:B------:R-:W1:Y:S02]  /*24770*/  @!P0 SYNCS.PHASECHK.TRANS64 P0, [R9+URZ], R4 ;  /* 0x00000004090085a7 */ /* 0x000e64000800007f */
[----:B-1----:R-:W-:Y:S05]  /*24780*/  @!P0 BRA `(.L_x_582) ;  /* 0xfffffffc00f08947 */ /* 0x002fea000383ffff */
[----:B------:R-:W-:Y:S05]  /*24790*/  BRA `(.L_x_605) ;  /* 0xfffffff400fc7947 */ /* 0x000fea000383ffff */
.L_x_583:
[----:B0-----:R0:W1:Y:S02]  /*247a0*/  SYNCS.PHASECHK.TRANS64.TRYWAIT P0, [R6+URZ], R5 ;  /* 0x00000005060075a7 */ /* 0x001064000800017f */
[----:B-1----:R-:W-:Y:S05]  /*247b0*/  @!P0 NANOSLEEP.SYNCS 0x989680 ;  /* 0x009896800000895d */ /* 0x002fea0003900000 */
[----:B------:R-:W1:Y:S02]  /*247c0*/  @!P0 SYNCS.PHASECHK.TRANS64 P0, [R6+URZ], R5 ;  /* 0x00000005060085a7 */ /* 0x000e64000800007f */
[----:B-1----:R-:W-:Y:S05]  /*247d0*/  @!P0 BRA `(.L_x_583) ;  /* 0xfffffffc00f08947 */ /* 0x002fea000383ffff */
[----:B------:R-:W-:Y:S05]  /*247e0*/  BRA `(.L_x_606) ;  /* 0xfffffff8000c7947 */ /* 0x000fea000383ffff */
.L_x_584:
[----:B0-----:R0:W1:Y:S02]  /*247f0*/  SYNCS.PHASECHK.TRANS64.TRYWAIT P0, [R9+URZ], R4 ;  /* 0x00000004090075a7 */ /* 0x001064000800017f */
[----:B-1----:R-:W-:Y:S05]  /*24800*/  @!P0 NANOSLEEP.SYNCS 0x989680 ;  /* 0x009896800000895d */ /* 0x002fea0003900000 */
[----:B------:R-:W1:Y:S02]  /*24810*/  @!P0 SYNCS.PHASECHK.TRANS64 P0, [R9+URZ], R4 ;  /* 0x00000004090085a7 */ /* 0x000e64000800007f */
[----:B-1----:R-:W-:Y:S05]  /*24820*/  @!P0 BRA `(.L_x_584) ;  /* 0xfffffffc00f08947 */ /* 0x002fea000383ffff */
[----:B------:R-:W-:Y:S05]  /*24830*/  BRA `(.L_x_607) ;  /* 0xfffffff8001c7947 */ /* 0x000fea000383ffff */
.L_x_585:
[----:B-1----:R1:W2:Y:S02]  /*24840*/  SYNCS.PHASECHK.TRANS64.TRYWAIT P0, [R6+URZ], R5 ;  /* 0x00000005060075a7 */ /* 0x0022a4000800017f */
[----:B--2---:R-:W-:Y:S05]  /*24850*/  @!P0 NANOSLEEP.SYNCS 0x989680 ;  /* 0x009896800000895d */ /* 0x004fea0003900000 */
[----:B------:R-:W2:Y:S02]  /*24860*/  @!P0 SYNCS.PHASECHK.TRANS64 P0, [R6+URZ], R5 ;  /* 0x00000005060085a7 */ /* 0x000ea4000800007f */
[----:B--2---:R-:W-:Y:S05]  /*24870*/  @!P0 BRA `(.L_x_585) ;  /* 0xfffffffc00f08947 */ /* 0x004fea000383ffff */
[----:B------:R-:W-:Y:S05]  /*24880*/  BRA `(.L_x_608) ;  /* 0xfffffff800247947 */ /* 0x000fea000383ffff */
.L_x_609:
[----:B------:R-:W-:-:S00]  /*24890*/  BRA `(.L_x_609) ;  /* 0xfffffffc00fc7947 */ /* 0x000fc0000383ffff */
[----:B------:R-:W-:-:S00]  /*248a0*/  NOP ;  /* 0x0000000000007918 */ /* 0x000fc00000000000 */
        /* <DEDUP_REMOVED lines=13> */
.L_x_610:


//--------------------- .nv.shared._ZN7cutlass13device_kernelINS_4gemm6kernel13GemmUniversalIN4cute5tupleIJiiiiEEENS1_10collective13CollectiveMmaINS1_37MainloopSm90TmaGmmaWarpSpecializedFP8ILi16ENS5_IJNS4_1CILi1EEESB_SB_EEENS1_35KernelTmaWarpSpecializedCooperativeEEENS5_IJNSA_ILi192EEENSA_ILi256EEENSA_ILi32EEEEEENS_12float_e4m3_tENS5_IJlSB_lEEESJ_SK_NS4_8TiledMMAINS4_8MMA_AtomIJNS4_4SM904GMMA31MMA_64x256x32_F32E4M3E4M3_SS_TNILNSO_7ScaleInE1ELSQ_1EEEEEENS4_6LayoutINS5_IJNSA_ILi2EEESB_SB_EEENS5_IJSB_NSA_ILi0EEESW_EEEEENS5_IJNS4_10UnderscoreESZ_SZ_EEEEENS4_13SM90_TMA_LOADENS4_14ComposedLayoutINS4_7SwizzleILi1ELi4ELi3EEENS4_18smem_ptr_flag_bitsILi8EEENST_INS5_IJNSA_ILi8EEESH_EEENS5_IJSH_SB_EEEEEEEvNS4_8identityES12_S1C_vS1D_EENS_8epilogue10collective6detail29Sm90TmaWarpSpecializedAdapterINS1G_15DefaultEpilogueISJ_SK_SK_NS1F_6thread17LinearCombinationISJ_Li1EffLNS1K_9ScaleType4KindE0ELNS_15FloatRoundStyleE2ESJ_EENS1_15EpilogueDefaultEEEEEvvEEEEvNT_6ParamsE --------------------------
	.section	.nv.shared._ZN7cutlass13device_kernelINS_4gemm6kernel13GemmUniversalIN4cute5tupleIJiiiiEEENS1_10collective13CollectiveMmaINS1_37MainloopSm90TmaGmmaWarpSpecializedFP8ILi16ENS5_IJNS4_1CILi1EEESB_SB_EEENS1_35KernelTmaWarpSpecializedCooperativeEEENS5_IJNSA_ILi192EEENSA_ILi256EEENSA_ILi32EEEEEENS_12float_e4m3_tENS5_IJlSB_lEEESJ_SK_NS4_8TiledMMAINS4_8MMA_AtomIJNS4_4SM904GMMA31MMA_64x256x32_F32E4M3E4M3_SS_TNILNSO_7ScaleInE1ELSQ_1EEEEEENS4_6LayoutINS5_IJNSA_ILi2EEESB_SB_EEENS5_IJSB_NSA_ILi0EEESW_EEEEENS5_IJNS4_10UnderscoreESZ_SZ_EEEEENS4_13SM90_TMA_LOADENS4_14ComposedLayoutINS4_7SwizzleILi1ELi4ELi3EEENS4_18smem_ptr_flag_bitsILi8EEENST_INS5_IJNSA_ILi8EEESH_EEENS5_IJSH_SB_EEEEEEEvNS4_8identityES12_S1C_vS1D_EENS_8epilogue10collective6detail29Sm90TmaWarpSpecializedAdapterINS1G_15DefaultEpilogueISJ_SK_SK_NS1F_6thread17LinearCombinationISJ_Li1EffLNS1K_9ScaleType4KindE0ELNS_15FloatRoundStyleE2ESJ_EENS1_15EpilogueDefaultEEEEEvvEEEEvNT_6ParamsE,"aw",@nobits
	.sectionflags	@""
	.align	16
	.zero		1024


//--------------------- .nv.shared.reserved.0     --------------------------
	.section	.nv.shared.reserved.0,"aw",@nobits
	.weak		__nv_reservedSMEM_offset_0_alias
	.size		__nv_reservedSMEM_offset_0_alias, 0, 0
	.other		__nv_reservedSMEM_offset_0_alias,@"STO_CUDA_RESERVED_SHARED STV_DEFAULT"
__nv_reservedSMEM_offset_0_alias:
	.zero		0


//--------------------- .nv.global                --------------------------
	.section	.nv.global,"aw",@nobits
.nv.global:
	.type		_ZN39_INTERNAL_8b9ef0ce_4_k_cu_bff96ac1_85514cute1_E,@object
	.size		_ZN39_INTERNAL_8b9ef0ce_4_k_cu_bff96ac1_85514cute1_E,(_ZN39_INTERNAL_8b9ef0ce_4_k_cu_bff96ac1_85514cuda3std3__45__cpo6cbeginE - _ZN39_INTERNAL_8b9ef0ce_4_k_cu_bff96ac1_85514cute1_E)
_ZN39_INTERNAL_8b9ef0ce_4_k_cu_bff96ac1_85514cute1_E:
	.zero		1
	.type		_ZN39_INTERNAL_8b9ef0ce_4_k_cu_bff96ac1_85514cuda3std3__45__cpo6cbeginE,@object
	.size		_ZN39_INTERNAL_8b9ef0ce_4_k_cu_bff96ac1_85514cuda3std3__45__cpo6cbeginE,(_ZN39_INTERNAL_8b9ef0ce_4_k_cu_bff96ac1_85514cuda3std3__48in_placeE - _ZN39_INTERNAL_8b9ef0ce_4_k_cu_bff96ac1_85514cuda3std3__45__cpo6cbeginE)
_ZN39_INTERNAL_8b9ef0ce_4_k_cu_bff96ac1_85514cuda3std3__45__cpo6cbeginE:
	.zero		1
	.type		_ZN39_INTERNAL_8b9ef0ce_4_k_cu_bff96ac1_85514cuda3std3__48in_placeE,@object
	.size		_ZN39_INTERNAL_8b9ef0ce_4_k_cu_bff96ac1_85514cuda3std3__48in_placeE,(_ZN39_INTERNAL_8b9ef0ce_4_k_cu_bff96ac1_85514cuda3std6ranges3__45__cpo9iter_moveE - _ZN39_INTERNAL_8b9ef0ce_4_k_cu_bff96ac1_85514cuda3std3__48in_placeE)
_ZN39_INTERNAL_8b9ef0ce_4_k_cu_bff96ac1_85514cuda3std3__48in_placeE:
	.zero		1
	.type		_ZN39_INTERNAL_8b9ef0ce_4_k_cu_bff96ac1_85514cuda3std6ranges3__45__cpo9iter_moveE,@object
	.size		_ZN39_INTERNAL_8b9ef0ce_4_k_cu_bff96ac1_85514cuda3std6ranges3__45__cpo9iter_moveE,(_ZN39_INTERNAL_8b9ef0ce_4_k_cu_bff96ac1_85514cuda3std3__45__cpo5beginE - _ZN39_INTERNAL_8b9ef0ce_4_k_cu_bff96ac1_85514cuda3std6ranges3__45__cpo9iter_moveE)
_ZN39_INTERNAL_8b9ef0ce_4_k_cu_bff96ac1_85514cuda3std6ranges3__45__cpo9iter_moveE:
	.zero		1
	.type		_ZN39_INTERNAL_8b9ef0ce_4_k_cu_bff96ac1_85514cuda3std3__45__cpo5beginE,@object
	.size		_ZN39_INTERNAL_8b9ef0ce_4_k_cu_bff96ac1_85514cuda3std3__45__cpo5beginE,(_ZN39_INTERNAL_8b9ef0ce_4_k_cu_bff96ac1_85514cuda3std3__441_GLOBAL__N__8b9ef0ce_4_k_cu_bff96ac1_85516ignoreE - _ZN39_INTERNAL_8b9ef0ce_4_k_cu_bff96ac1_85514cuda3std3__45__cpo5beginE)
_ZN39_INTERNAL_8b9ef0ce_4_k_cu_bff96ac1_85514cuda3std3__45__cpo5beginE:
	.zero		1
	.type		_ZN39_INTERNAL_8b9ef0ce_4_k_cu_bff96ac1_85514cuda3std3__441_GLOBAL__N__8b9ef0ce_4_k_cu_bff96ac1_85516ignoreE,@object
	.size		_ZN39_INTERNAL_8b9ef0ce_4_k_cu_bff96ac1_85514cuda3std3__441_GLOBAL__N__8b9ef0ce_4_k_cu_bff96ac1_85516ignoreE,(_ZN39_INTERNAL_8b9ef0ce_4_k_cu_bff96ac1_85514cute7productE - _ZN39_INTERNAL_8b9ef0ce_4_k_cu_bff96ac1_85514cuda3std3__441_GLOBAL__N__8b9ef0ce_4_k_cu_bff96ac1_85516ignoreE)
_ZN39_INTERNAL_8b9ef0ce_4_k_cu_bff96ac1_85514cuda3std3__441_GLOBAL__N__8b9ef0ce_4_k_cu_bff96ac1_85516ignoreE:
	.zero		1
	.type		_ZN39_INTERNAL_8b9ef0ce_4_k_cu_bff96ac1_85514cute7productE,@object
	.size		_ZN39_INTERNAL_8b9ef0ce_4_k_cu_bff96ac1_85514cute7productE,(_ZN39_INTERNAL_8b9ef0ce_4_k_cu_bff96ac1_85514cuda3std3__45__cpo3endE - _ZN39_INTERNAL_8b9ef0ce_4_k_cu_bff96ac1_85514cute7productE)
_ZN39_INTERNAL_8b9ef0ce_4_k_cu_bff96ac1_85514cute7productE:
	.zero		1
	.type		_ZN39_INTERNAL_8b9ef0ce_4_k_cu_bff96ac1_85514cuda3std3__45__cpo3endE,@object
	.size		_ZN39_INTERNAL_8b9ef0ce_4_k_cu_bff96ac1_85514cuda3std3__45__cpo3endE,(_ZN39_INTERNAL_8b9ef0ce_4_k_cu_bff96ac1_85514cuda3std3__419piecewise_constructE - _ZN39_INTERNAL_8b9ef0ce_4_k_cu_bff96ac1_85514cuda3std3__45__cpo3endE)
_ZN39_INTERNAL_8b9ef0ce_4_k_cu_bff96ac1_85514cuda3std3__45__cpo3endE:
	.zero		1
	.type		_ZN39_INTERNAL_8b9ef0ce_4_k_cu_bff96ac1_85514cuda3std3__419piecewise_constructE,@object
	.size		_ZN39_INTERNAL_8b9ef0ce_4_k_cu_bff96ac1_85514cuda3std3__419piecewise_constructE,(_ZN39_INTERNAL_8b9ef0ce_4_k_cu_bff96ac1_85514cuda3std3__45__cpo4cendE - _ZN39_INTERNAL_8b9ef0ce_4_k_cu_bff96ac1_85514cuda3std3__419piecewise_constructE)
_ZN39_INTERNAL_8b9ef0ce_4_k_cu_bff96ac1_85514cuda3std3__419piecewise_constructE:
	.zero		1
	.type		_ZN39_INTERNAL_8b9ef0ce_4_k_cu_bff96ac1_85514cuda3std3__45__cpo4cendE,@object
	.size		_ZN39_INTERNAL_8b9ef0ce_4_k_cu_bff96ac1_85514cuda3std3__45__cpo4cendE,(_ZN39_INTERNAL_8b9ef0ce_4_k_cu_bff96ac1_85514cuda3std6ranges3__45__cpo4swapE - _ZN39_INTERNAL_8b9ef0ce_4_k_cu_bff96ac1_85514cuda3std3__45__cpo4cendE)
_ZN39_INTERNAL_8b9ef0ce_4_k_cu_bff96ac1_85514cuda3std3__45__cpo4cendE:
	.zero		1
	.type		_ZN39_INTERNAL_8b9ef0ce_4_k_cu_bff96ac1_85514cuda3std6ranges3__45__cpo4swapE,@object
	.size		_ZN39_INTERNAL_8b9ef0ce_4_k_cu_bff96ac1_85514cuda3std6ranges3__45__cpo4swapE,(.L_7 - _ZN39_INTERNAL_8b9ef0ce_4_k_cu_bff96ac1_85514cuda3std6ranges3__45__cpo4swapE)
_ZN39_INTERNAL_8b9ef0ce_4_k_cu_bff96ac1_85514cuda3std6ranges3__45__cpo4swapE:
	.zero		1
.L_7:


//--------------------- .nv.constant0._ZN7cutlass13device_kernelINS_4gemm6kernel13GemmUniversalIN4cute5tupleIJiiiiEEENS1_10collective13CollectiveMmaINS1_37MainloopSm90TmaGmmaWarpSpecializedFP8ILi16ENS5_IJNS4_1CILi1EEESB_SB_EEENS1_35KernelTmaWarpSpecializedCooperativeEEENS5_IJNSA_ILi192EEENSA_ILi256EEENSA_ILi32EEEEEENS_12float_e4m3_tENS5_IJlSB_lEEESJ_SK_NS4_8TiledMMAINS4_8MMA_AtomIJNS4_4SM904GMMA31MMA_64x256x32_F32E4M3E4M3_SS_TNILNSO_7ScaleInE1ELSQ_1EEEEEENS4_6LayoutINS5_IJNSA_ILi2EEESB_SB_EEENS5_IJSB_NSA_ILi0EEESW_EEEEENS5_IJNS4_10UnderscoreESZ_SZ_EEEEENS4_13SM90_TMA_LOADENS4_14ComposedLayoutINS4_7SwizzleILi1ELi4ELi3EEENS4_18smem_ptr_flag_bitsILi8EEENST_INS5_IJNSA_ILi8EEESH_EEENS5_IJSH_SB_EEEEEEEvNS4_8identityES12_S1C_vS1D_EENS_8epilogue10collective6detail29Sm90TmaWarpSpecializedAdapterINS1G_15DefaultEpilogueISJ_SK_SK_NS1F_6thread17LinearCombinationISJ_Li1EffLNS1K_9ScaleType4KindE0ELNS_15FloatRoundStyleE2ESJ_EENS1_15EpilogueDefaultEEEEEvvEEEEvNT_6ParamsE --------------------------
	.section	.nv.constant0._ZN7cutlass13device_kernelINS_4gemm6kernel13GemmUniversalIN4cute5tupleIJiiiiEEENS1_10collective13CollectiveMmaINS1_37MainloopSm90TmaGmmaWarpSpecializedFP8ILi16ENS5_IJNS4_1CILi1EEESB_SB_EEENS1_35KernelTmaWarpSpecializedCooperativeEEENS5_IJNSA_ILi192EEENSA_ILi256EEENSA_ILi32EEEEEENS_12float_e4m3_tENS5_IJlSB_lEEESJ_SK_NS4_8TiledMMAINS4_8MMA_AtomIJNS4_4SM904GMMA31MMA_64x256x32_F32E4M3E4M3_SS_TNILNSO_7ScaleInE1ELSQ_1EEEEEENS4_6LayoutINS5_IJNSA_ILi2EEESB_SB_EEENS5_IJSB_NSA_ILi0EEESW_EEEEENS5_IJNS4_10UnderscoreESZ_SZ_EEEEENS4_13SM90_TMA_LOADENS4_14ComposedLayoutINS4_7SwizzleILi1ELi4ELi3EEENS4_18smem_ptr_flag_bitsILi8EEENST_INS5_IJNSA_ILi8EEESH_EEENS5_IJSH_SB_EEEEEEEvNS4_8identityES12_S1C_vS1D_EENS_8epilogue10collective6detail29Sm90TmaWarpSpecializedAdapterINS1G_15DefaultEpilogueISJ_SK_SK_NS1F_6thread17LinearCombinationISJ_Li1EffLNS1K_9ScaleType4KindE0ELNS_15FloatRoundStyleE2ESJ_EENS1_15EpilogueDefaultEEEEEvvEEEEvNT_6ParamsE,"a",@progbits
	.sectionflags	@""
	.align	4
.nv.constant0._ZN7cutlass13device_kernelINS_4gemm6kernel13GemmUniversalIN4cute5tupleIJiiiiEEENS1_10collective13CollectiveMmaINS1_37MainloopSm90TmaGmmaWarpSpecializedFP8ILi16ENS5_IJNS4_1CILi1EEESB_SB_EEENS1_35KernelTmaWarpSpecializedCooperativeEEENS5_IJNSA_ILi192EEENSA_ILi256EEENSA_ILi32EEEEEENS_12float_e4m3_tENS5_IJlSB_lEEESJ_SK_NS4_8TiledMMAINS4_8MMA_AtomIJNS4_4SM904GMMA31MMA_64x256x32_F32E4M3E4M3_SS_TNILNSO_7ScaleInE1ELSQ_1EEEEEENS4_6LayoutINS5_IJNSA_ILi2EEESB_SB_EEENS5_IJSB_NSA_ILi0EEESW_EEEEENS5_IJNS4_10UnderscoreESZ_SZ_EEEEENS4_13SM90_TMA_LOADENS4_14ComposedLayoutINS4_7SwizzleILi1ELi4ELi3EEENS4_18smem_ptr_flag_bitsILi8EEENST_INS5_IJNSA_ILi8EEESH_EEENS5_IJSH_SB_EEEEEEEvNS4_8identityES12_S1C_vS1D_EENS_8epilogue10collective6detail29Sm90TmaWarpSpecializedAdapterINS1G_15DefaultEpilogueISJ_SK_SK_NS1F_6thread17LinearCombinationISJ_Li1EffLNS1K_9ScaleType4KindE0ELNS_15FloatRoundStyleE2ESJ_EENS1_15EpilogueDefaultEEEEEvvEEEEvNT_6ParamsE:
	.zero		1664


//--------------------- SYMBOLS --------------------------

	.type		.nv.reservedSmem.offset0,@object
	.size		.nv.reservedSmem.offset0,0x4
